// auto-generated by cutlass_sweep.gemm — config: {"arch": "sm_100", "cluster_m": 4, "cluster_n": 1, "dtype": "tf32", "dtype_b": "tf32", "layout": "nt", "stages": 0, "tile_k": 128, "tile_m": 64, "tile_n": 64}
#include "cutlass/cutlass.h"
#include "cutlass/gemm/collective/collective_builder.hpp"
#include "cutlass/gemm/device/gemm_universal_adapter.h"
#include "cutlass/gemm/kernel/gemm_universal.hpp"
#include "cutlass/epilogue/collective/collective_builder.hpp"

using ElemA = cutlass::tfloat32_t;
using ElemB = cutlass::tfloat32_t;
using ElemCD = cutlass::tfloat32_t;
using Acc  = float;
using TileShape    = cute::Shape<cute::_64, cute::_64, cute::_128>;
using ClusterShape = cute::Shape<cute::_4, cute::_1, cute::_1>;

using CollectiveEpilogue = typename cutlass::epilogue::collective::CollectiveBuilder<
    cutlass::arch::Sm100, cutlass::arch::OpClassTensorOp,
    TileShape, ClusterShape,
    cutlass::epilogue::collective::EpilogueTileAuto,
    Acc, Acc,
    ElemCD, cutlass::layout::RowMajor, 128 / cutlass::sizeof_bits<ElemCD>::value,
    ElemCD, cutlass::layout::RowMajor, 128 / cutlass::sizeof_bits<ElemCD>::value,
    cutlass::epilogue::collective::EpilogueScheduleAuto
  >::CollectiveOp;

using CollectiveMainloop = typename cutlass::gemm::collective::CollectiveBuilder<
    cutlass::arch::Sm100, cutlass::arch::OpClassTensorOp,
    ElemA, cutlass::layout::RowMajor, 128 / cutlass::sizeof_bits<ElemA>::value,
    ElemB, cutlass::layout::ColumnMajor, 128 / cutlass::sizeof_bits<ElemB>::value,
    Acc,
    TileShape, ClusterShape,
    cutlass::gemm::collective::StageCountAutoCarveout<static_cast<int>(sizeof(typename CollectiveEpilogue::SharedStorage))>,
    cutlass::gemm::collective::KernelScheduleAuto
  >::CollectiveOp;

using GemmKernel = cutlass::gemm::kernel::GemmUniversal<
    cute::Shape<int,int,int,int>,
    CollectiveMainloop,
    CollectiveEpilogue
>;
using Gemm = cutlass::gemm::device::GemmUniversalAdapter<GemmKernel>;

// Force the device kernel symbol into the cubin without needing a host main.
auto* _anchor = &cutlass::device_kernel<GemmKernel>;


// ===== COMPILED SASS (sm_100a) =====

	.target	sm_100a

	.elftype	@"ET_EXEC"


//--------------------- .note.nv.tkinfo           --------------------------
	.section	.note.nv.tkinfo,"",@"SHT_NOTE"
	.sectionflags	@"SHF_NOTE_NV_TKINFO"
	.tkinfo
        /*0018*/ 	.word	0x00000002
        /*0030*/ 	.string	""
        /*0030*/ 	.string	"ptxas"
        /*0030*/ 	.string	"Cuda compilation tools, release 13.0, V13.0.88"
        /*0030*/ 	.string	"Build cuda_13.0.r13.0/compiler.36424714_0"
        /*0030*/ 	.string	"-arch sm_100a -m 64 "



//--------------------- .note.nv.cuinfo           --------------------------
	.section	.note.nv.cuinfo,"",@"SHT_NOTE"
	.sectionflags	@"SHF_NOTE_NV_CUINFO"
        /*0018*/ 	.short	0x0002
        /*001a*/ 	.short	0x0064
        /*001c*/ 	.short	0x0082
	.zero		2


//--------------------- .nv.info                  --------------------------
	.section	.nv.info,"",@"SHT_CUDA_INFO"
	.align	4


	//----- nvinfo : EIATTR_REGCOUNT
	.align		4
        /*0000*/ 	.byte	0x04, 0x2f
        /*0002*/ 	.short	(.L_19 - .L_18)
	.align		4
.L_18:
        /*0004*/ 	.word	index@(_ZN7cutlass13device_kernelINS_4gemm6kernel13GemmUniversalIN4cute5tupleIJiiiiEEENS1_10collective13CollectiveMmaINS1_35MainloopSm100TmaUmmaWarpSpecializedILi3ELi2ELi4ENS5_IJNS4_1CILi4EEENSA_ILi1EEESC_EEEEENS5_IJNSA_ILi64EEESF_NSA_ILi128EEEEEENS_10tfloat32_tENS5_IJlSC_lEEESI_SJ_NS4_8TiledMMAINS4_8MMA_AtomIJNS4_17SM100_MMA_TF32_SSISI_SI_fLi64ELi64ELNS4_4UMMA5MajorE0ELSO_0ELNSN_7ScaleInE0ELSP_0EEEEEENS4_6LayoutINS5_IJSC_SC_SC_EEENS5_IJNSA_ILi0EEESU_SU_EEEEENS5_IJNS4_10UnderscoreESX_SX_EEEEENS4_13SM90_TMA_LOADENS4_14ComposedLayoutINS4_7SwizzleILi3ELi4ELi3EEENS4_18smem_ptr_flag_bitsILi32EEENSS_INS5_IJNSA_ILi8EEENSA_ILi32EEEEEENS5_IJS17_SC_EEEEEEEvNS4_8identityENS4_23SM90_TMA_LOAD_MULTICASTES1B_vS1C_EENS_8epilogue10collective18CollectiveEpilogueINS1F_23Sm100TmaWarpSpecializedILi3ELi2ELi16ELb1ELb0EEEJSH_NS5_IJNSS_ISF_SC_EENSS_IS17_SC_EEEEESI_SJ_SI_SJ_NS1F_6fusion15FusionCallbacksIS1J_NS1N_17LinearCombinationISI_fSI_fLNS_15FloatRoundStyleE2EEESH_S1M_JEEENS4_5SM1004TMEM4LOAD26SM100_TMEM_LOAD_16dp128b8xES10_S1B_NS4_17SM75_U32x4_LDSM_NENS4_14SM90_TMA_STOREES1B_NS4_17SM90_U32x4_STSM_NENS4_39AutoVectorizingCopyWithAssumedAlignmentILi128EEEEEEvvEEEEvNT_6ParamsE)
        /*0008*/ 	.word	0x00000050


	//----- nvinfo : EIATTR_FRAME_SIZE
	.align		4
.L_19:
        /*000c*/ 	.byte	0x04, 0x11
        /*000e*/ 	.short	(.L_21 - .L_20)
	.align		4
.L_20:
        /*0010*/ 	.word	index@($__internal_2_$__cuda_sm10x_tcgen05_guardrail_trap_unallocated_columns_being_dealloced)
        /*0014*/ 	.word	0x00000000


	//----- nvinfo : EIATTR_FRAME_SIZE
	.align		4
.L_21:
        /*0018*/ 	.byte	0x04, 0x11
        /*001a*/ 	.short	(.L_23 - .L_22)
	.align		4
.L_22:
        /*001c*/ 	.word	index@($__internal_1_$__cuda_sm10x_tcgen05_guardrail_trap_phase_invalid_during_alloc)
        /*0020*/ 	.word	0x00000000


	//----- nvinfo : EIATTR_FRAME_SIZE
	.align		4
.L_23:
        /*0024*/ 	.byte	0x04, 0x11
        /*0026*/ 	.short	(.L_25 - .L_24)
	.align		4
.L_24:
        /*0028*/ 	.word	index@($__internal_0_$__cuda_sm10x_tcgen05_guardrail_trap_col_being_dealloced_not_returned_by_alloc)
        /*002c*/ 	.word	0x00000000


	//----- nvinfo : EIATTR_FRAME_SIZE
	.align		4
.L_25:
        /*0030*/ 	.byte	0x04, 0x11
        /*0032*/ 	.short	(.L_27 - .L_26)
	.align		4
.L_26:
        /*0034*/ 	.word	index@(_ZN7cutlass13device_kernelINS_4gemm6kernel13GemmUniversalIN4cute5tupleIJiiiiEEENS1_10collective13CollectiveMmaINS1_35MainloopSm100TmaUmmaWarpSpecializedILi3ELi2ELi4ENS5_IJNS4_1CILi4EEENSA_ILi1EEESC_EEEEENS5_IJNSA_ILi64EEESF_NSA_ILi128EEEEEENS_10tfloat32_tENS5_IJlSC_lEEESI_SJ_NS4_8TiledMMAINS4_8MMA_AtomIJNS4_17SM100_MMA_TF32_SSISI_SI_fLi64ELi64ELNS4_4UMMA5MajorE0ELSO_0ELNSN_7ScaleInE0ELSP_0EEEEEENS4_6LayoutINS5_IJSC_SC_SC_EEENS5_IJNSA_ILi0EEESU_SU_EEEEENS5_IJNS4_10UnderscoreESX_SX_EEEEENS4_13SM90_TMA_LOADENS4_14ComposedLayoutINS4_7SwizzleILi3ELi4ELi3EEENS4_18smem_ptr_flag_bitsILi32EEENSS_INS5_IJNSA_ILi8EEENSA_ILi32EEEEEENS5_IJS17_SC_EEEEEEEvNS4_8identityENS4_23SM90_TMA_LOAD_MULTICASTES1B_vS1C_EENS_8epilogue10collective18CollectiveEpilogueINS1F_23Sm100TmaWarpSpecializedILi3ELi2ELi16ELb1ELb0EEEJSH_NS5_IJNSS_ISF_SC_EENSS_IS17_SC_EEEEESI_SJ_SI_SJ_NS1F_6fusion15FusionCallbacksIS1J_NS1N_17LinearCombinationISI_fSI_fLNS_15FloatRoundStyleE2EEESH_S1M_JEEENS4_5SM1004TMEM4LOAD26SM100_TMEM_LOAD_16dp128b8xES10_S1B_NS4_17SM75_U32x4_LDSM_NENS4_14SM90_TMA_STOREES1B_NS4_17SM90_U32x4_STSM_NENS4_39AutoVectorizingCopyWithAssumedAlignmentILi128EEEEEEvvEEEEvNT_6ParamsE)
        /*0038*/ 	.word	0x00000000


	//----- nvinfo : EIATTR_MIN_STACK_SIZE
	.align		4
.L_27:
        /*003c*/ 	.byte	0x04, 0x12
        /*003e*/ 	.short	(.L_29 - .L_28)
	.align		4
.L_28:
        /*0040*/ 	.word	index@(_ZN7cutlass13device_kernelINS_4gemm6kernel13GemmUniversalIN4cute5tupleIJiiiiEEENS1_10collective13CollectiveMmaINS1_35MainloopSm100TmaUmmaWarpSpecializedILi3ELi2ELi4ENS5_IJNS4_1CILi4EEENSA_ILi1EEESC_EEEEENS5_IJNSA_ILi64EEESF_NSA_ILi128EEEEEENS_10tfloat32_tENS5_IJlSC_lEEESI_SJ_NS4_8TiledMMAINS4_8MMA_AtomIJNS4_17SM100_MMA_TF32_SSISI_SI_fLi64ELi64ELNS4_4UMMA5MajorE0ELSO_0ELNSN_7ScaleInE0ELSP_0EEEEEENS4_6LayoutINS5_IJSC_SC_SC_EEENS5_IJNSA_ILi0EEESU_SU_EEEEENS5_IJNS4_10UnderscoreESX_SX_EEEEENS4_13SM90_TMA_LOADENS4_14ComposedLayoutINS4_7SwizzleILi3ELi4ELi3EEENS4_18smem_ptr_flag_bitsILi32EEENSS_INS5_IJNSA_ILi8EEENSA_ILi32EEEEEENS5_IJS17_SC_EEEEEEEvNS4_8identityENS4_23SM90_TMA_LOAD_MULTICASTES1B_vS1C_EENS_8epilogue10collective18CollectiveEpilogueINS1F_23Sm100TmaWarpSpecializedILi3ELi2ELi16ELb1ELb0EEEJSH_NS5_IJNSS_ISF_SC_EENSS_IS17_SC_EEEEESI_SJ_SI_SJ_NS1F_6fusion15FusionCallbacksIS1J_NS1N_17LinearCombinationISI_fSI_fLNS_15FloatRoundStyleE2EEESH_S1M_JEEENS4_5SM1004TMEM4LOAD26SM100_TMEM_LOAD_16dp128b8xES10_S1B_NS4_17SM75_U32x4_LDSM_NENS4_14SM90_TMA_STOREES1B_NS4_17SM90_U32x4_STSM_NENS4_39AutoVectorizingCopyWithAssumedAlignmentILi128EEEEEEvvEEEEvNT_6ParamsE)
        /*0044*/ 	.word	0x00000000
.L_29:


//--------------------- .nv.compat                --------------------------
	.section	.nv.compat,"",@"SHT_CUDA_COMPAT_INFO"
	.align	4
        /*0000*/ 	.byte	0x02, 0x09, 0x01, 0x00, 0x02, 0x02, 0x02, 0x00, 0x02, 0x05, 0x05, 0x00, 0x03, 0x07, 0x01, 0x01
        /*0010*/ 	.byte	0x02, 0x03, 0x01, 0x00, 0x02, 0x06, 0x01, 0x00, 0x04, 0x0b, 0x08, 0x00, 0x09, 0x00, 0x00, 0x00
        /*0020*/ 	.byte	0x00, 0x00, 0x00, 0x00


//--------------------- .nv.info._ZN7cutlass13device_kernelINS_4gemm6kernel13GemmUniversalIN4cute5tupleIJiiiiEEENS1_10collective13CollectiveMmaINS1_35MainloopSm100TmaUmmaWarpSpecializedILi3ELi2ELi4ENS5_IJNS4_1CILi4EEENSA_ILi1EEESC_EEEEENS5_IJNSA_ILi64EEESF_NSA_ILi128EEEEEENS_10tfloat32_tENS5_IJlSC_lEEESI_SJ_NS4_8TiledMMAINS4_8MMA_AtomIJNS4_17SM100_MMA_TF32_SSISI_SI_fLi64ELi64ELNS4_4UMMA5MajorE0ELSO_0ELNSN_7ScaleInE0ELSP_0EEEEEENS4_6LayoutINS5_IJSC_SC_SC_EEENS5_IJNSA_ILi0EEESU_SU_EEEEENS5_IJNS4_10UnderscoreESX_SX_EEEEENS4_13SM90_TMA_LOADENS4_14ComposedLayoutINS4_7SwizzleILi3ELi4ELi3EEENS4_18smem_ptr_flag_bitsILi32EEENSS_INS5_IJNSA_ILi8EEENSA_ILi32EEEEEENS5_IJS17_SC_EEEEEEEvNS4_8identityENS4_23SM90_TMA_LOAD_MULTICASTES1B_vS1C_EENS_8epilogue10collective18CollectiveEpilogueINS1F_23Sm100TmaWarpSpecializedILi3ELi2ELi16ELb1ELb0EEEJSH_NS5_IJNSS_ISF_SC_EENSS_IS17_SC_EEEEESI_SJ_SI_SJ_NS1F_6fusion15FusionCallbacksIS1J_NS1N_17LinearCombinationISI_fSI_fLNS_15FloatRoundStyleE2EEESH_S1M_JEEENS4_5SM1004TMEM4LOAD26SM100_TMEM_LOAD_16dp128b8xES10_S1B_NS4_17SM75_U32x4_LDSM_NENS4_14SM90_TMA_STOREES1B_NS4_17SM90_U32x4_STSM_NENS4_39AutoVectorizingCopyWithAssumedAlignmentILi128EEEEEEvvEEEEvNT_6ParamsE --------------------------
	.section	.nv.info._ZN7cutlass13device_kernelINS_4gemm6kernel13GemmUniversalIN4cute5tupleIJiiiiEEENS1_10collective13CollectiveMmaINS1_35MainloopSm100TmaUmmaWarpSpecializedILi3ELi2ELi4ENS5_IJNS4_1CILi4EEENSA_ILi1EEESC_EEEEENS5_IJNSA_ILi64EEESF_NSA_ILi128EEEEEENS_10tfloat32_tENS5_IJlSC_lEEESI_SJ_NS4_8TiledMMAINS4_8MMA_AtomIJNS4_17SM100_MMA_TF32_SSISI_SI_fLi64ELi64ELNS4_4UMMA5MajorE0ELSO_0ELNSN_7ScaleInE0ELSP_0EEEEEENS4_6LayoutINS5_IJSC_SC_SC_EEENS5_IJNSA_ILi0EEESU_SU_EEEEENS5_IJNS4_10UnderscoreESX_SX_EEEEENS4_13SM90_TMA_LOADENS4_14ComposedLayoutINS4_7SwizzleILi3ELi4ELi3EEENS4_18smem_ptr_flag_bitsILi32EEENSS_INS5_IJNSA_ILi8EEENSA_ILi32EEEEEENS5_IJS17_SC_EEEEEEEvNS4_8identityENS4_23SM90_TMA_LOAD_MULTICASTES1B_vS1C_EENS_8epilogue10collective18CollectiveEpilogueINS1F_23Sm100TmaWarpSpecializedILi3ELi2ELi16ELb1ELb0EEEJSH_NS5_IJNSS_ISF_SC_EENSS_IS17_SC_EEEEESI_SJ_SI_SJ_NS1F_6fusion15FusionCallbacksIS1J_NS1N_17LinearCombinationISI_fSI_fLNS_15FloatRoundStyleE2EEESH_S1M_JEEENS4_5SM1004TMEM4LOAD26SM100_TMEM_LOAD_16dp128b8xES10_S1B_NS4_17SM75_U32x4_LDSM_NENS4_14SM90_TMA_STOREES1B_NS4_17SM90_U32x4_STSM_NENS4_39AutoVectorizingCopyWithAssumedAlignmentILi128EEEEEEvvEEEEvNT_6ParamsE,"",@"SHT_CUDA_INFO"
	.sectionflags	@""
	.align	4


	//----- nvinfo : EIATTR_CUDA_API_VERSION
	.align		4
        /*0000*/ 	.byte	0x04, 0x37
        /*0002*/ 	.short	(.L_31 - .L_30)
.L_30:
        /*0004*/ 	.word	0x00000082


	//----- nvinfo : EIATTR_KPARAM_INFO
	.align		4
.L_31:
        /*0008*/ 	.byte	0x04, 0x17
        /*000a*/ 	.short	(.L_33 - .L_32)
.L_32:
        /*000c*/ 	.word	0x00000000
        /*0010*/ 	.short	0x0000
        /*0012*/ 	.short	0x0000
        /*0014*/ 	.byte	0x00, 0xf0, 0x01, 0x20


	//----- nvinfo : EIATTR_AT_ENTRY_FRAGMENTS
	.align		4
.L_33:
        /*0018*/ 	.byte	0x04, 0x4f
        /*001a*/ 	.short	(.L_35 - .L_34)


	//   ....[0]....
.L_34:
        /*001c*/ 	.word	0x00000006


	//----- nvinfo : EIATTR_RESERVED_SMEM_USED
	.align		4
.L_35:
        /*0020*/ 	.byte	0x01, 0x41
	.zero		2


	//----- nvinfo : EIATTR_SPARSE_MMA_MASK
	.align		4
        /*0024*/ 	.byte	0x03, 0x50
        /*0026*/ 	.short	0x0000


	//----- nvinfo : EIATTR_TCGEN05_1CTA_USED
	.align		4
        /*0028*/ 	.byte	0x01, 0x51
	.zero		2


	//----- nvinfo : EIATTR_MAXREG_COUNT
	.align		4
        /*002c*/ 	.byte	0x03, 0x1b
        /*002e*/ 	.short	0x00ff


	//----- nvinfo : EIATTR_NUM_BARRIERS
	.align		4
        /*0030*/ 	.byte	0x02, 0x4c
        /*0032*/ 	.byte	0x07
	.zero		1


	//----- nvinfo : EIATTR_EXTERNS
	.align		4
        /*0034*/ 	.byte	0x04, 0x0f
        /*0036*/ 	.short	(.L_37 - .L_36)


	//   ....[0]....
	.align		4
.L_36:
        /*0038*/ 	.word	index@(__assertfail)


	//----- nvinfo : EIATTR_MERCURY_ISA_VERSION
	.align		4
.L_37:
        /*003c*/ 	.byte	0x03, 0x5f
        /*003e*/ 	.short	0x0101


	//----- nvinfo : EIATTR_INT_WARP_WIDE_INSTR_OFFSETS
	.align		4
        /*0040*/ 	.byte	0x04, 0x31
        /*0042*/ 	.short	(.L_39 - .L_38)


	//   ....[0]....
.L_38:
        /*0044*/ 	.word	0x000045e0


	//   ....[1]....
        /*0048*/ 	.word	0x00004610


	//   ....[2]....
        /*004c*/ 	.word	0x00004630


	//   ....[3]....
        /*0050*/ 	.word	0x000051b0


	//   ....[4]....
        /*0054*/ 	.word	0x000052d0


	//   ....[5]....
        /*0058*/ 	.word	0x00005420


	//   ....[6]....
        /*005c*/ 	.word	0x00005540


	//----- nvinfo : EIATTR_COOP_GROUP_MASK_REGIDS
	.align		4
.L_39:
        /*0060*/ 	.byte	0x04, 0x29
        /*0062*/ 	.short	(.L_41 - .L_40)


	//   ....[0]....
.L_40:
        /*0064*/ 	.word	0xffffffff


	//   ....[1]....
        /*0068*/ 	.word	0xffffffff


	//   ....[2]....
        /*006c*/ 	.word	0xffffffff


	//   ....[3]....
        /*0070*/ 	.word	0xffffffff


	//   ....[4]....
        /*0074*/ 	.word	0xffffffff


	//   ....[5]....
        /*0078*/ 	.word	0xffffffff


	//   ....[6]....
        /*007c*/ 	.word	0xffffffff


	//   ....[7]....
        /*0080*/ 	.word	0xffffffff


	//   ....[8]....
        /*0084*/ 	.word	0xffffffff


	//   ....[9]....
        /*0088*/ 	.word	0xffffffff


	//   ....[10]....
        /*008c*/ 	.word	0xffffffff


	//   ....[11]....
        /*0090*/ 	.word	0xffffffff


	//   ....[12]....
        /*0094*/ 	.word	0xffffffff


	//   ....[13]....
        /*0098*/ 	.word	0xffffffff


	//----- nvinfo : EIATTR_COOP_GROUP_INSTR_OFFSETS
	.align		4
.L_41:
        /*009c*/ 	.byte	0x04, 0x28
        /*009e*/ 	.short	(.L_43 - .L_42)


	//   ....[0]....
.L_42:
        /*00a0*/ 	.word	0x00000080


	//   ....[1]....
        /*00a4*/ 	.word	0x000004f0


	//   ....[2]....
        /*00a8*/ 	.word	0x00000670


	//   ....[3]....
        /*00ac*/ 	.word	0x000007f0


	//   ....[4]....
        /*00b0*/ 	.word	0x000008f0


	//   ....[5]....
        /*00b4*/ 	.word	0x00000a60


	//   ....[6]....
        /*00b8*/ 	.word	0x00000c00


	//   ....[7]....
        /*00bc*/ 	.word	0x00000db0


	//   ....[8]....
        /*00c0*/ 	.word	0x000024e0


	//   ....[9]....
        /*00c4*/ 	.word	0x00003310


	//   ....[10]....
        /*00c8*/ 	.word	0x00003520


	//   ....[11]....
        /*00cc*/ 	.word	0x00003550


	//   ....[12]....
        /*00d0*/ 	.word	0x000044b0


	//   ....[13]....
        /*00d4*/ 	.word	0x000046f0


	//----- nvinfo : EIATTR_VRC_CTA_INIT_COUNT
	.align		4
.L_43:
        /*00d8*/ 	.byte	0x02, 0x4a
        /*00da*/ 	.byte	0x80
	.zero		1


	//----- nvinfo : EIATTR_SYSCALL_OFFSETS
	.align		4
        /*00dc*/ 	.byte	0x04, 0x46
        /*00de*/ 	.short	(.L_45 - .L_44)


	//   ....[0]....
.L_44:
        /*00e0*/ 	.word	0x00006270


	//   ....[1]....
        /*00e4*/ 	.word	0x00006360


	//   ....[2]....
        /*00e8*/ 	.word	0x00006c80


	//   ....[3]....
        /*00ec*/ 	.word	0x000076e0


	//----- nvinfo : EIATTR_MBARRIER_INSTR_OFFSETS
	.align		4
.L_45:
        /*00f0*/ 	.byte	0x04, 0x39
        /*00f2*/ 	.short	(.L_47 - .L_46)


	//   ....[0]....
.L_46:
        /*00f4*/ 	.word	0x00000600
        /*00f8*/ 	.word	0x000000ff
        /*00fc*/ 	.word	0x00000000
        /*0100*/ 	.short	0x0100
        /*0102*/ 	.byte	0x04
	.zero		1


	//   ....[1]....
        /*0104*/ 	.word	0x00000610
        /*0108*/ 	.word	0x000000ff
        /*010c*/ 	.word	0x00000018
        /*0110*/ 	.short	0x0100
        /*0112*/ 	.byte	0x04
	.zero		1


	//   ....[2]....
        /*0114*/ 	.word	0x00000620
        /*0118*/ 	.word	0x000000ff
        /*011c*/ 	.word	0x00000008
        /*0120*/ 	.short	0x0100
        /*0122*/ 	.byte	0x04
	.zero		1


	//   ....[3]....
        /*0124*/ 	.word	0x00000630
        /*0128*/ 	.word	0x000000ff
        /*012c*/ 	.word	0x00000020
        /*0130*/ 	.short	0x0100
        /*0132*/ 	.byte	0x04
	.zero		1


	//   ....[4]....
        /*0134*/ 	.word	0x00000640
        /*0138*/ 	.word	0x000000ff
        /*013c*/ 	.word	0x00000010
        /*0140*/ 	.short	0x0100
        /*0142*/ 	.byte	0x04
	.zero		1


	//   ....[5]....
        /*0144*/ 	.word	0x00000650
        /*0148*/ 	.word	0x000000ff
        /*014c*/ 	.word	0x00000028
        /*0150*/ 	.short	0x0100
        /*0152*/ 	.byte	0x04
	.zero		1


	//   ....[6]....
        /*0154*/ 	.word	0x00000780
        /*0158*/ 	.word	0x000000ff
        /*015c*/ 	.word	0x00000030
        /*0160*/ 	.short	0x0100
        /*0162*/ 	.byte	0x04
	.zero		1


	//   ....[7]....
        /*0164*/ 	.word	0x00000790
        /*0168*/ 	.word	0x000000ff
        /*016c*/ 	.word	0x00000048
        /*0170*/ 	.short	0x0100
        /*0172*/ 	.byte	0x04
	.zero		1


	//   ....[8]....
        /*0174*/ 	.word	0x000007a0
        /*0178*/ 	.word	0x000000ff
        /*017c*/ 	.word	0x00000038
        /*0180*/ 	.short	0x0100
        /*0182*/ 	.byte	0x04
	.zero		1


	//   ....[9]....
        /*0184*/ 	.word	0x000007b0
        /*0188*/ 	.word	0x000000ff
        /*018c*/ 	.word	0x00000050
        /*0190*/ 	.short	0x0100
        /*0192*/ 	.byte	0x04
	.zero		1


	//   ....[10]....
        /*0194*/ 	.word	0x000007c0
        /*0198*/ 	.word	0x000000ff
        /*019c*/ 	.word	0x00000040
        /*01a0*/ 	.short	0x0100
        /*01a2*/ 	.byte	0x04
	.zero		1


	//   ....[11]....
        /*01a4*/ 	.word	0x000007d0
        /*01a8*/ 	.word	0x000000ff
        /*01ac*/ 	.word	0x00000058
        /*01b0*/ 	.short	0x0100
        /*01b2*/ 	.byte	0x04
	.zero		1


	//   ....[12]....
        /*01b4*/ 	.word	0x000008c0
        /*01b8*/ 	.word	0x000000ff
        /*01bc*/ 	.word	0x00000060
        /*01c0*/ 	.short	0x0100
        /*01c2*/ 	.byte	0x06
	.zero		1


	//   ....[13]....
        /*01c4*/ 	.word	0x000008d0
        /*01c8*/ 	.word	0x000000ff
        /*01cc*/ 	.word	0x00000068
        /*01d0*/ 	.short	0x0100
        /*01d2*/ 	.byte	0x06
	.zero		1


	//   ....[14]....
        /*01d4*/ 	.word	0x00000a10
        /*01d8*/ 	.word	0x000000ff
        /*01dc*/ 	.word	0x00000070
        /*01e0*/ 	.short	0x0100
        /*01e2*/ 	.byte	0x06
	.zero		1


	//   ....[15]....
        /*01e4*/ 	.word	0x00000a20
        /*01e8*/ 	.word	0x000000ff
        /*01ec*/ 	.word	0x00000080
        /*01f0*/ 	.short	0x0100
        /*01f2*/ 	.byte	0x06
	.zero		1


	//   ....[16]....
        /*01f4*/ 	.word	0x00000a30
        /*01f8*/ 	.word	0x000000ff
        /*01fc*/ 	.word	0x00000078
        /*0200*/ 	.short	0x0100
        /*0202*/ 	.byte	0x06
	.zero		1


	//   ....[17]....
        /*0204*/ 	.word	0x00000a40
        /*0208*/ 	.word	0x000000ff
        /*020c*/ 	.word	0x00000088
        /*0210*/ 	.short	0x0100
        /*0212*/ 	.byte	0x06
	.zero		1


	//   ....[18]....
        /*0214*/ 	.word	0x00000b70
        /*0218*/ 	.word	0x000000ff
        /*021c*/ 	.word	0x00000090
        /*0220*/ 	.short	0x0100
        /*0222*/ 	.byte	0x04
	.zero		1


	//   ....[19]....
        /*0224*/ 	.word	0x00000b80
        /*0228*/ 	.word	0x000000ff
        /*022c*/ 	.word	0x000000b0
        /*0230*/ 	.short	0x0100
        /*0232*/ 	.byte	0x04
	.zero		1


	//   ....[20]....
        /*0234*/ 	.word	0x00000b90
        /*0238*/ 	.word	0x000000ff
        /*023c*/ 	.word	0x00000098
        /*0240*/ 	.short	0x0100
        /*0242*/ 	.byte	0x04
	.zero		1


	//   ....[21]....
        /*0244*/ 	.word	0x00000ba0
        /*0248*/ 	.word	0x000000ff
        /*024c*/ 	.word	0x000000b8
        /*0250*/ 	.short	0x0100
        /*0252*/ 	.byte	0x04
	.zero		1


	//   ....[22]....
        /*0254*/ 	.word	0x00000bb0
        /*0258*/ 	.word	0x000000ff
        /*025c*/ 	.word	0x000000a0
        /*0260*/ 	.short	0x0100
        /*0262*/ 	.byte	0x04
	.zero		1


	//   ....[23]....
        /*0264*/ 	.word	0x00000bc0
        /*0268*/ 	.word	0x000000ff
        /*026c*/ 	.word	0x000000c0
        /*0270*/ 	.short	0x0100
        /*0272*/ 	.byte	0x04
	.zero		1


	//   ....[24]....
        /*0274*/ 	.word	0x00000bd0
        /*0278*/ 	.word	0x000000ff
        /*027c*/ 	.word	0x000000a8
        /*0280*/ 	.short	0x0100
        /*0282*/ 	.byte	0x04
	.zero		1


	//   ....[25]....
        /*0284*/ 	.word	0x00000be0
        /*0288*/ 	.word	0x000000ff
        /*028c*/ 	.word	0x000000c8
        /*0290*/ 	.short	0x0100
        /*0292*/ 	.byte	0x04
	.zero		1


	//   ....[26]....
        /*0294*/ 	.word	0x00000cd0
        /*0298*/ 	.word	0x000000ff
        /*029c*/ 	.word	0x000000d0
        /*02a0*/ 	.short	0x0100
        /*02a2*/ 	.byte	0x04
	.zero		1


	//   ....[27]....
        /*02a4*/ 	.word	0x00000ce0
        /*02a8*/ 	.word	0x000000ff
        /*02ac*/ 	.word	0x000000e0
        /*02b0*/ 	.short	0x0100
        /*02b2*/ 	.byte	0x04
	.zero		1


	//   ....[28]....
        /*02b4*/ 	.word	0x00000cf0
        /*02b8*/ 	.word	0x000000ff
        /*02bc*/ 	.word	0x000000d8
        /*02c0*/ 	.short	0x0100
        /*02c2*/ 	.byte	0x04
	.zero		1


	//   ....[29]....
        /*02c4*/ 	.word	0x00000d00
        /*02c8*/ 	.word	0x000000ff
        /*02cc*/ 	.word	0x000000e8
        /*02d0*/ 	.short	0x0100
        /*02d2*/ 	.byte	0x04
	.zero		1


	//   ....[30]....
        /*02d4*/ 	.word	0x000018a0
        /*02d8*/ 	.word	0x00000000
        /*02dc*/ 	.word	0x000000e0
        /*02e0*/ 	.short	0x010a
        /*02e2*/ 	.byte	0xff
	.zero		1


	//   ....[31]....
        /*02e4*/ 	.word	0x000018d0
        /*02e8*/ 	.word	0x00000000
        /*02ec*/ 	.word	0x000000d0
        /*02f0*/ 	.short	0x0101
        /*02f2*/ 	.byte	0xff
	.zero		1


	//   ....[32]....
        /*02f4*/ 	.word	0x000019a0
        /*02f8*/ 	.word	0x000000ff
        /*02fc*/ 	.word	0x00000018
        /*0300*/ 	.short	0x010a
        /*0302*/ 	.byte	0x04
	.zero		1


	//   ....[33]....
        /*0304*/ 	.word	0x00001a20
        /*0308*/ 	.word	0x000000ff
        /*030c*/ 	.word	0x00000018
        /*0310*/ 	.short	0x010a
        /*0312*/ 	.byte	0x39
	.zero		1


	//   ....[34]....
        /*0314*/ 	.word	0x00001b60
        /*0318*/ 	.word	0x000000ff
        /*031c*/ 	.word	0x00000018
        /*0320*/ 	.short	0x010a
        /*0322*/ 	.byte	0x04
	.zero		1


	//   ....[35]....
        /*0324*/ 	.word	0x00001f40
        /*0328*/ 	.word	0x000000ff
        /*032c*/ 	.word	0x00000068
        /*0330*/ 	.short	0x0101
        /*0332*/ 	.byte	0x15
	.zero		1


	//   ....[36]....
        /*0334*/ 	.word	0x00001f60
        /*0338*/ 	.word	0x000000ff
        /*033c*/ 	.word	0x00000018
        /*0340*/ 	.short	0x010a
        /*0342*/ 	.byte	0x04
	.zero		1


	//   ....[37]....
        /*0344*/ 	.word	0x00001fe0
        /*0348*/ 	.word	0x000000ff
        /*034c*/ 	.word	0x00000018
        /*0350*/ 	.short	0x010a
        /*0352*/ 	.byte	0x39
	.zero		1


	//   ....[38]....
        /*0354*/ 	.word	0x00002120
        /*0358*/ 	.word	0x000000ff
        /*035c*/ 	.word	0x00000018
        /*0360*/ 	.short	0x010a
        /*0362*/ 	.byte	0x04
	.zero		1


	//   ....[39]....
        /*0364*/ 	.word	0x00002510
        /*0368*/ 	.word	0x00000003
        /*036c*/ 	.word	0x00000070
        /*0370*/ 	.short	0x010a
        /*0372*/ 	.byte	0xff
	.zero		1


	//   ....[40]....
        /*0374*/ 	.word	0x00002660
        /*0378*/ 	.word	0x00000000
        /*037c*/ 	.word	0x00000000
        /*0380*/ 	.short	0x0101
        /*0382*/ 	.byte	0xff
	.zero		1


	//   ....[41]....
        /*0384*/ 	.word	0x00002c20
        /*0388*/ 	.word	0x000000ff
        /*038c*/ 	.word	0x00000000
        /*0390*/ 	.short	0x010a
        /*0392*/ 	.byte	0x04
	.zero		1


	//   ....[42]....
        /*0394*/ 	.word	0x00002cb0
        /*0398*/ 	.word	0x000000ff
        /*039c*/ 	.word	0x00000000
        /*03a0*/ 	.short	0x010a
        /*03a2*/ 	.byte	0x05
	.zero		1


	//   ....[43]....
        /*03a4*/ 	.word	0x00002d50
        /*03a8*/ 	.word	0x00000000
        /*03ac*/ 	.word	0x00000000
        /*03b0*/ 	.short	0x010a
        /*03b2*/ 	.byte	0xff
	.zero		1


	//   ....[44]....
        /*03b4*/ 	.word	0x00002e70
        /*03b8*/ 	.word	0x00000002
        /*03bc*/ 	.word	0x000000d0
        /*03c0*/ 	.short	0x010a
        /*03c2*/ 	.byte	0xff
	.zero		1


	//   ....[45]....
        /*03c4*/ 	.word	0x00002ee0
        /*03c8*/ 	.word	0x00000002
        /*03cc*/ 	.word	0x00000000
        /*03d0*/ 	.short	0x0101
        /*03d2*/ 	.byte	0xff
	.zero		1


	//   ....[46]....
        /*03d4*/ 	.word	0x00002f00
        /*03d8*/ 	.word	0x000000ff
        /*03dc*/ 	.word	0x00000080
        /*03e0*/ 	.short	0x010a
        /*03e2*/ 	.byte	0x04
	.zero		1


	//   ....[47]....
        /*03e4*/ 	.word	0x00003020
        /*03e8*/ 	.word	0x00000002
        /*03ec*/ 	.word	0x00000070
        /*03f0*/ 	.short	0x010a
        /*03f2*/ 	.byte	0xff
	.zero		1


	//   ....[48]....
        /*03f4*/ 	.word	0x00003120
        /*03f8*/ 	.word	0x00000002
        /*03fc*/ 	.word	0x00000000
        /*0400*/ 	.short	0x0101
        /*0402*/ 	.byte	0xff
	.zero		1


	//   ....[49]....
        /*0404*/ 	.word	0x000031b0
        /*0408*/ 	.word	0x000000ff
        /*040c*/ 	.word	0x00000080
        /*0410*/ 	.short	0x0106
        /*0412*/ 	.byte	0x04
	.zero		1


	//   ....[50]....
        /*0414*/ 	.word	0x000031d0
        /*0418*/ 	.word	0x000000ff
        /*041c*/ 	.word	0x00000080
        /*0420*/ 	.short	0x010a
        /*0422*/ 	.byte	0x04
	.zero		1


	//   ....[51]....
        /*0424*/ 	.word	0x00003260
        /*0428*/ 	.word	0x000000ff
        /*042c*/ 	.word	0x00000080
        /*0430*/ 	.short	0x0106
        /*0432*/ 	.byte	0x07
	.zero		1


	//   ....[52]....
        /*0434*/ 	.word	0x000032a0
        /*0438*/ 	.word	0x00000000
        /*043c*/ 	.word	0x00000080
        /*0440*/ 	.short	0x010a
        /*0442*/ 	.byte	0xff
	.zero		1


	//   ....[53]....
        /*0444*/ 	.word	0x000037c0
        /*0448*/ 	.word	0x00000000
        /*044c*/ 	.word	0x00000070
        /*0450*/ 	.short	0x010a
        /*0452*/ 	.byte	0xff
	.zero		1


	//   ....[54]....
        /*0454*/ 	.word	0x000038e0
        /*0458*/ 	.word	0x00000003
        /*045c*/ 	.word	0x00000000
        /*0460*/ 	.short	0x0101
        /*0462*/ 	.byte	0xff
	.zero		1


	//   ....[55]....
        /*0464*/ 	.word	0x000038f0
        /*0468*/ 	.word	0x000000ff
        /*046c*/ 	.word	0x00000000
        /*0470*/ 	.short	0x010a
        /*0472*/ 	.byte	0x04
	.zero		1


	//   ....[56]....
        /*0474*/ 	.word	0x00003940
        /*0478*/ 	.word	0x000000ff
        /*047c*/ 	.word	0x000000b0
        /*0480*/ 	.short	0x010a
        /*0482*/ 	.byte	0x05
	.zero		1


	//   ....[57]....
        /*0484*/ 	.word	0x00003a50
        /*0488*/ 	.word	0x000000ff
        /*048c*/ 	.word	0x00000000
        /*0490*/ 	.short	0x010a
        /*0492*/ 	.byte	0x05
	.zero		1


	//   ....[58]....
        /*0494*/ 	.word	0x00003ba0
        /*0498*/ 	.word	0x000000ff
        /*049c*/ 	.word	0x00000000
        /*04a0*/ 	.short	0x010a
        /*04a2*/ 	.byte	0x07
	.zero		1


	//   ....[59]....
        /*04a4*/ 	.word	0x000042e0
        /*04a8*/ 	.word	0x000000ff
        /*04ac*/ 	.word	0x00000000
        /*04b0*/ 	.short	0x010a
        /*04b2*/ 	.byte	0x04
	.zero		1


	//   ....[60]....
        /*04b4*/ 	.word	0x00004370
        /*04b8*/ 	.word	0x000000ff
        /*04bc*/ 	.word	0x00000000
        /*04c0*/ 	.short	0x010a
        /*04c2*/ 	.byte	0x05
	.zero		1


	//   ....[61]....
        /*04c4*/ 	.word	0x00004400
        /*04c8*/ 	.word	0x000000ff
        /*04cc*/ 	.word	0x00000000
        /*04d0*/ 	.short	0x010a
        /*04d2*/ 	.byte	0x05
	.zero		1


	//   ....[62]....
        /*04d4*/ 	.word	0x00004490
        /*04d8*/ 	.word	0x000000ff
        /*04dc*/ 	.word	0x00000000
        /*04e0*/ 	.short	0x010a
        /*04e2*/ 	.byte	0x04
	.zero		1


	//   ....[63]....
        /*04e4*/ 	.word	0x00004980
        /*04e8*/ 	.word	0x00000008
        /*04ec*/ 	.word	0x00000070
        /*04f0*/ 	.short	0x010a
        /*04f2*/ 	.byte	0xff
	.zero		1


	//   ....[64]....
        /*04f4*/ 	.word	0x00004af0
        /*04f8*/ 	.word	0x00000000
        /*04fc*/ 	.word	0x00000000
        /*0500*/ 	.short	0x0101
        /*0502*/ 	.byte	0xff
	.zero		1


	//   ....[65]....
        /*0504*/ 	.word	0x00004fc0
        /*0508*/ 	.word	0x000000ff
        /*050c*/ 	.word	0x00000068
        /*0510*/ 	.short	0x010a
        /*0512*/ 	.byte	0x18
	.zero		1


	//   ....[66]....
        /*0514*/ 	.word	0x00005190
        /*0518*/ 	.word	0x000000ff
        /*051c*/ 	.word	0x00000048
        /*0520*/ 	.short	0x010a
        /*0522*/ 	.byte	0x04
	.zero		1


	//   ....[67]....
        /*0524*/ 	.word	0x00005370
        /*0528*/ 	.word	0x000000ff
        /*052c*/ 	.word	0x00000030
        /*0530*/ 	.short	0x010b
        /*0532*/ 	.byte	0x04
	.zero		1


	//   ....[68]....
        /*0534*/ 	.word	0x00005380
        /*0538*/ 	.word	0x000000ff
        /*053c*/ 	.word	0x00000000
        /*0540*/ 	.short	0x0101
        /*0542*/ 	.byte	0x07
	.zero		1


	//   ....[69]....
        /*0544*/ 	.word	0x00005390
        /*0548*/ 	.word	0x000000ff
        /*054c*/ 	.word	0x00000048
        /*0550*/ 	.short	0x010a
        /*0552*/ 	.byte	0x05
	.zero		1


	//   ....[70]....
        /*0554*/ 	.word	0x000055e0
        /*0558*/ 	.word	0x000000ff
        /*055c*/ 	.word	0x00000030
        /*0560*/ 	.short	0x010b
        /*0562*/ 	.byte	0x05
	.zero		1


	//   ....[71]....
        /*0564*/ 	.word	0x000055f0
        /*0568*/ 	.word	0x000000ff
        /*056c*/ 	.word	0x00000000
        /*0570*/ 	.short	0x0101
        /*0572*/ 	.byte	0x04
	.zero		1


	//   ....[72]....
        /*0574*/ 	.word	0x00005640
        /*0578*/ 	.word	0x000000ff
        /*057c*/ 	.word	0x00000000
        /*0580*/ 	.short	0x010a
        /*0582*/ 	.byte	0x04
	.zero		1


	//   ....[73]....
        /*0584*/ 	.word	0x000056d0
        /*0588*/ 	.word	0x000000ff
        /*058c*/ 	.word	0x00000000
        /*0590*/ 	.short	0x010a
        /*0592*/ 	.byte	0x05
	.zero		1


	//   ....[74]....
        /*0594*/ 	.word	0x00005770
        /*0598*/ 	.word	0x00000000
        /*059c*/ 	.word	0x00000000
        /*05a0*/ 	.short	0x010a
        /*05a2*/ 	.byte	0xff
	.zero		1


	//   ....[75]....
        /*05a4*/ 	.word	0x00005ae0
        /*05a8*/ 	.word	0x00000000
        /*05ac*/ 	.word	0x00000070
        /*05b0*/ 	.short	0x010a
        /*05b2*/ 	.byte	0xff
	.zero		1


	//   ....[76]....
        /*05b4*/ 	.word	0x00005bb0
        /*05b8*/ 	.word	0x00000000
        /*05bc*/ 	.word	0x00000000
        /*05c0*/ 	.short	0x0101
        /*05c2*/ 	.byte	0xff
	.zero		1


	//   ....[77]....
        /*05c4*/ 	.word	0x00006800
        /*05c8*/ 	.word	0x00000002
        /*05cc*/ 	.word	0x00000030
        /*05d0*/ 	.short	0x010a
        /*05d2*/ 	.byte	0xff
	.zero		1


	//   ....[78]....
        /*05d4*/ 	.word	0x00006840
        /*05d8*/ 	.word	0x00000047
        /*05dc*/ 	.word	0x00000090
        /*05e0*/ 	.short	0x010a
        /*05e2*/ 	.byte	0xff
	.zero		1


	//   ....[79]....
        /*05e4*/ 	.word	0x00006930
        /*05e8*/ 	.word	0x00000002
        /*05ec*/ 	.word	0x00000030
        /*05f0*/ 	.short	0x010a
        /*05f2*/ 	.byte	0xff
	.zero		1


	//   ....[80]....
        /*05f4*/ 	.word	0x00006b60
        /*05f8*/ 	.word	0x00000047
        /*05fc*/ 	.word	0x00000090
        /*0600*/ 	.short	0x010a
        /*0602*/ 	.byte	0xff
	.zero		1


	//   ....[81]....
        /*0604*/ 	.word	0x00007400
        /*0608*/ 	.word	0x00000000
        /*060c*/ 	.word	0x00000000
        /*0610*/ 	.short	0x0101
        /*0612*/ 	.byte	0xff
	.zero		1


	//   ....[82]....
        /*0614*/ 	.word	0x00007410
        /*0618*/ 	.word	0x00000002
        /*061c*/ 	.word	0x00000030
        /*0620*/ 	.short	0x010a
        /*0622*/ 	.byte	0xff
	.zero		1


	//   ....[83]....
        /*0624*/ 	.word	0x000074e0
        /*0628*/ 	.word	0x00000002
        /*062c*/ 	.word	0x00000030
        /*0630*/ 	.short	0x010a
        /*0632*/ 	.byte	0xff
	.zero		1


	//   ....[84]....
        /*0634*/ 	.word	0x00007ae0
        /*0638*/ 	.word	0x000000ff
        /*063c*/ 	.word	0x00000000
        /*0640*/ 	.short	0x0101
        /*0642*/ 	.byte	0x04
	.zero		1


	//   ....[85]....
        /*0644*/ 	.word	0x00007ed0
        /*0648*/ 	.word	0x00000000
        /*064c*/ 	.word	0x00000000
        /*0650*/ 	.short	0x0101
        /*0652*/ 	.byte	0xff
	.zero		1


	//   ....[86]....
        /*0654*/ 	.word	0x00008180
        /*0658*/ 	.word	0x000000ff
        /*065c*/ 	.word	0x00000000
        /*0660*/ 	.short	0x0101
        /*0662*/ 	.byte	0x04
	.zero		1


	//   ....[87]....
        /*0664*/ 	.word	0x000081a0
        /*0668*/ 	.word	0x00000000
        /*066c*/ 	.word	0x000000e0
        /*0670*/ 	.short	0x010a
        /*0672*/ 	.byte	0xff
	.zero		1


	//   ....[88]....
        /*0674*/ 	.word	0x00008200
        /*0678*/ 	.word	0x00000000
        /*067c*/ 	.word	0x00000018
        /*0680*/ 	.short	0x010a
        /*0682*/ 	.byte	0xff
	.zero		1


	//   ....[89]....
        /*0684*/ 	.word	0x00008260
        /*0688*/ 	.word	0x00000000
        /*068c*/ 	.word	0x00000018
        /*0690*/ 	.short	0x010a
        /*0692*/ 	.byte	0xff
	.zero		1


	//   ....[90]....
        /*0694*/ 	.word	0x000082b0
        /*0698*/ 	.word	0x00000003
        /*069c*/ 	.word	0x00000070
        /*06a0*/ 	.short	0x010a
        /*06a2*/ 	.byte	0xff
	.zero		1


	//   ....[91]....
        /*06a4*/ 	.word	0x00008310
        /*06a8*/ 	.word	0x00000000
        /*06ac*/ 	.word	0x00000000
        /*06b0*/ 	.short	0x010a
        /*06b2*/ 	.byte	0xff
	.zero		1


	//   ....[92]....
        /*06b4*/ 	.word	0x00008370
        /*06b8*/ 	.word	0x00000000
        /*06bc*/ 	.word	0x00000000
        /*06c0*/ 	.short	0x010a
        /*06c2*/ 	.byte	0xff
	.zero		1


	//   ....[93]....
        /*06c4*/ 	.word	0x000083c0
        /*06c8*/ 	.word	0x00000002
        /*06cc*/ 	.word	0x000000d0
        /*06d0*/ 	.short	0x010a
        /*06d2*/ 	.byte	0xff
	.zero		1


	//   ....[94]....
        /*06d4*/ 	.word	0x00008420
        /*06d8*/ 	.word	0x00000002
        /*06dc*/ 	.word	0x00000080
        /*06e0*/ 	.short	0x010a
        /*06e2*/ 	.byte	0xff
	.zero		1


	//   ....[95]....
        /*06e4*/ 	.word	0x00008470
        /*06e8*/ 	.word	0x00000002
        /*06ec*/ 	.word	0x00000070
        /*06f0*/ 	.short	0x010a
        /*06f2*/ 	.byte	0xff
	.zero		1


	//   ....[96]....
        /*06f4*/ 	.word	0x000084d0
        /*06f8*/ 	.word	0x00000000
        /*06fc*/ 	.word	0x00000080
        /*0700*/ 	.short	0x010a
        /*0702*/ 	.byte	0xff
	.zero		1


	//   ....[97]....
        /*0704*/ 	.word	0x00008520
        /*0708*/ 	.word	0x00000000
        /*070c*/ 	.word	0x00000070
        /*0710*/ 	.short	0x010a
        /*0712*/ 	.byte	0xff
	.zero		1


	//   ....[98]....
        /*0714*/ 	.word	0x00008590
        /*0718*/ 	.word	0x00000002
        /*071c*/ 	.word	0x000000b0
        /*0720*/ 	.short	0x010a
        /*0722*/ 	.byte	0xff
	.zero		1


	//   ....[99]....
        /*0724*/ 	.word	0x000085f0
        /*0728*/ 	.word	0x00000000
        /*072c*/ 	.word	0x00000000
        /*0730*/ 	.short	0x010a
        /*0732*/ 	.byte	0xff
	.zero		1


	//   ....[100]....
        /*0734*/ 	.word	0x00008650
        /*0738*/ 	.word	0x00000000
        /*073c*/ 	.word	0x00000000
        /*0740*/ 	.short	0x010a
        /*0742*/ 	.byte	0xff
	.zero		1


	//   ....[101]....
        /*0744*/ 	.word	0x000086b0
        /*0748*/ 	.word	0x00000000
        /*074c*/ 	.word	0x00000000
        /*0750*/ 	.short	0x010a
        /*0752*/ 	.byte	0xff
	.zero		1


	//   ....[102]....
        /*0754*/ 	.word	0x00008710
        /*0758*/ 	.word	0x00000000
        /*075c*/ 	.word	0x00000000
        /*0760*/ 	.short	0x010a
        /*0762*/ 	.byte	0xff
	.zero		1


	//   ....[103]....
        /*0764*/ 	.word	0x00008770
        /*0768*/ 	.word	0x00000000
        /*076c*/ 	.word	0x00000000
        /*0770*/ 	.short	0x010a
        /*0772*/ 	.byte	0xff
	.zero		1


	//   ....[104]....
        /*0774*/ 	.word	0x000087c0
        /*0778*/ 	.word	0x00000008
        /*077c*/ 	.word	0x00000070
        /*0780*/ 	.short	0x010a
        /*0782*/ 	.byte	0xff
	.zero		1


	//   ....[105]....
        /*0784*/ 	.word	0x00008820
        /*0788*/ 	.word	0x00000000
        /*078c*/ 	.word	0x00000068
        /*0790*/ 	.short	0x010a
        /*0792*/ 	.byte	0xff
	.zero		1


	//   ....[106]....
        /*0794*/ 	.word	0x00008880
        /*0798*/ 	.word	0x00000000
        /*079c*/ 	.word	0x00000048
        /*07a0*/ 	.short	0x010a
        /*07a2*/ 	.byte	0xff
	.zero		1


	//   ....[107]....
        /*07a4*/ 	.word	0x000088e0
        /*07a8*/ 	.word	0x00000002
        /*07ac*/ 	.word	0x00000048
        /*07b0*/ 	.short	0x010a
        /*07b2*/ 	.byte	0xff
	.zero		1


	//   ....[108]....
        /*07b4*/ 	.word	0x00008940
        /*07b8*/ 	.word	0x00000000
        /*07bc*/ 	.word	0x00000000
        /*07c0*/ 	.short	0x010a
        /*07c2*/ 	.byte	0xff
	.zero		1


	//   ....[109]....
        /*07c4*/ 	.word	0x000089a0
        /*07c8*/ 	.word	0x00000000
        /*07cc*/ 	.word	0x00000000
        /*07d0*/ 	.short	0x010a
        /*07d2*/ 	.byte	0xff
	.zero		1


	//   ....[110]....
        /*07d4*/ 	.word	0x000089f0
        /*07d8*/ 	.word	0x00000000
        /*07dc*/ 	.word	0x00000070
        /*07e0*/ 	.short	0x010a
        /*07e2*/ 	.byte	0xff
	.zero		1


	//   ....[111]....
        /*07e4*/ 	.word	0x00008a40
        /*07e8*/ 	.word	0x00000002
        /*07ec*/ 	.word	0x00000030
        /*07f0*/ 	.short	0x010a
        /*07f2*/ 	.byte	0xff
	.zero		1


	//   ....[112]....
        /*07f4*/ 	.word	0x00008a90
        /*07f8*/ 	.word	0x00000047
        /*07fc*/ 	.word	0x00000090
        /*0800*/ 	.short	0x010a
        /*0802*/ 	.byte	0xff
	.zero		1


	//   ....[113]....
        /*0804*/ 	.word	0x00008ae0
        /*0808*/ 	.word	0x00000002
        /*080c*/ 	.word	0x00000030
        /*0810*/ 	.short	0x010a
        /*0812*/ 	.byte	0xff
	.zero		1


	//----- nvinfo : EIATTR_NUM_MBARRIERS
	.align		4
.L_47:
        /*0814*/ 	.byte	0x03, 0x38
        /*0816*/ 	.short	0x001e


	//----- nvinfo : EIATTR_EXIT_INSTR_OFFSETS
	.align		4
        /*0818*/ 	.byte	0x04, 0x1c
        /*081a*/ 	.short	(.L_49 - .L_48)


	//   ....[0]....
.L_48:
        /*081c*/ 	.word	0x00002d80


	//   ....[1]....
        /*0820*/ 	.word	0x00003270


	//   ....[2]....
        /*0824*/ 	.word	0x000032d0


	//   ....[3]....
        /*0828*/ 	.word	0x00004700


	//   ....[4]....
        /*082c*/ 	.word	0x000057a0


	//   ....[5]....
        /*0830*/ 	.word	0x000057e0


	//   ....[6]....
        /*0834*/ 	.word	0x00008070


	//   ....[7]....
        /*0838*/ 	.word	0x000080f0


	//   ....[8]....
        /*083c*/ 	.word	0x00008120


	//   ....[9]....
        /*0840*/ 	.word	0x00008190


	//----- nvinfo : EIATTR_MAX_THREADS
	.align		4
.L_49:
        /*0844*/ 	.byte	0x04, 0x05
        /*0846*/ 	.short	(.L_51 - .L_50)
.L_50:
        /*0848*/ 	.word	0x00000100
        /*084c*/ 	.word	0x00000001
        /*0850*/ 	.word	0x00000001


	//----- nvinfo : EIATTR_CRS_STACK_SIZE
	.align		4
.L_51:
        /*0854*/ 	.byte	0x04, 0x1e
        /*0856*/ 	.short	(.L_53 - .L_52)
.L_52:
        /*0858*/ 	.word	0x00000000


	//----- nvinfo : EIATTR_CBANK_PARAM_SIZE
	.align		4
.L_53:
        /*085c*/ 	.byte	0x03, 0x19
        /*085e*/ 	.short	0x0800


	//----- nvinfo : EIATTR_PARAM_CBANK
	.align		4
        /*0860*/ 	.byte	0x04, 0x0a
        /*0862*/ 	.short	(.L_55 - .L_54)
	.align		4
.L_54:
        /*0864*/ 	.word	index@(.nv.constant0._ZN7cutlass13device_kernelINS_4gemm6kernel13GemmUniversalIN4cute5tupleIJiiiiEEENS1_10collective13CollectiveMmaINS1_35MainloopSm100TmaUmmaWarpSpecializedILi3ELi2ELi4ENS5_IJNS4_1CILi4EEENSA_ILi1EEESC_EEEEENS5_IJNSA_ILi64EEESF_NSA_ILi128EEEEEENS_10tfloat32_tENS5_IJlSC_lEEESI_SJ_NS4_8TiledMMAINS4_8MMA_AtomIJNS4_17SM100_MMA_TF32_SSISI_SI_fLi64ELi64ELNS4_4UMMA5MajorE0ELSO_0ELNSN_7ScaleInE0ELSP_0EEEEEENS4_6LayoutINS5_IJSC_SC_SC_EEENS5_IJNSA_ILi0EEESU_SU_EEEEENS5_IJNS4_10UnderscoreESX_SX_EEEEENS4_13SM90_TMA_LOADENS4_14ComposedLayoutINS4_7SwizzleILi3ELi4ELi3EEENS4_18smem_ptr_flag_bitsILi32EEENSS_INS5_IJNSA_ILi8EEENSA_ILi32EEEEEENS5_IJS17_SC_EEEEEEEvNS4_8identityENS4_23SM90_TMA_LOAD_MULTICASTES1B_vS1C_EENS_8epilogue10collective18CollectiveEpilogueINS1F_23Sm100TmaWarpSpecializedILi3ELi2ELi16ELb1ELb0EEEJSH_NS5_IJNSS_ISF_SC_EENSS_IS17_SC_EEEEESI_SJ_SI_SJ_NS1F_6fusion15FusionCallbacksIS1J_NS1N_17LinearCombinationISI_fSI_fLNS_15FloatRoundStyleE2EEESH_S1M_JEEENS4_5SM1004TMEM4LOAD26SM100_TMEM_LOAD_16dp128b8xES10_S1B_NS4_17SM75_U32x4_LDSM_NENS4_14SM90_TMA_STOREES1B_NS4_17SM90_U32x4_STSM_NENS4_39AutoVectorizingCopyWithAssumedAlignmentILi128EEEEEEvvEEEEvNT_6ParamsE)
        /*0868*/ 	.short	0x0380
        /*086a*/ 	.short	0x0800


	//----- nvinfo : EIATTR_SW_WAR
	.align		4
.L_55:
        /*086c*/ 	.byte	0x04, 0x36
        /*086e*/ 	.short	(.L_57 - .L_56)
.L_56:
        /*0870*/ 	.word	0x00000008
.L_57:


//--------------------- .nv.callgraph             --------------------------
	.section	.nv.callgraph,"",@"SHT_CUDA_CALLGRAPH"
	.align	4
	.sectionentsize	8
	.align		4
        /*0000*/ 	.word	0x00000000
	.align		4
        /*0004*/ 	.word	0xffffffff
	.align		4
        /*0008*/ 	.word	index@(_ZN7cutlass13device_kernelINS_4gemm6kernel13GemmUniversalIN4cute5tupleIJiiiiEEENS1_10collective13CollectiveMmaINS1_35MainloopSm100TmaUmmaWarpSpecializedILi3ELi2ELi4ENS5_IJNS4_1CILi4EEENSA_ILi1EEESC_EEEEENS5_IJNSA_ILi64EEESF_NSA_ILi128EEEEEENS_10tfloat32_tENS5_IJlSC_lEEESI_SJ_NS4_8TiledMMAINS4_8MMA_AtomIJNS4_17SM100_MMA_TF32_SSISI_SI_fLi64ELi64ELNS4_4UMMA5MajorE0ELSO_0ELNSN_7ScaleInE0ELSP_0EEEEEENS4_6LayoutINS5_IJSC_SC_SC_EEENS5_IJNSA_ILi0EEESU_SU_EEEEENS5_IJNS4_10UnderscoreESX_SX_EEEEENS4_13SM90_TMA_LOADENS4_14ComposedLayoutINS4_7SwizzleILi3ELi4ELi3EEENS4_18smem_ptr_flag_bitsILi32EEENSS_INS5_IJNSA_ILi8EEENSA_ILi32EEEEEENS5_IJS17_SC_EEEEEEEvNS4_8identityENS4_23SM90_TMA_LOAD_MULTICASTES1B_vS1C_EENS_8epilogue10collective18CollectiveEpilogueINS1F_23Sm100TmaWarpSpecializedILi3ELi2ELi16ELb1ELb0EEEJSH_NS5_IJNSS_ISF_SC_EENSS_IS17_SC_EEEEESI_SJ_SI_SJ_NS1F_6fusion15FusionCallbacksIS1J_NS1N_17LinearCombinationISI_fSI_fLNS_15FloatRoundStyleE2EEESH_S1M_JEEENS4_5SM1004TMEM4LOAD26SM100_TMEM_LOAD_16dp128b8xES10_S1B_NS4_17SM75_U32x4_LDSM_NENS4_14SM90_TMA_STOREES1B_NS4_17SM90_U32x4_STSM_NENS4_39AutoVectorizingCopyWithAssumedAlignmentILi128EEEEEEvvEEEEvNT_6ParamsE)
	.align		4
        /*000c*/ 	.word	index@(__assertfail)
	.align		4
        /*0010*/ 	.word	0x00000000
	.align		4
        /*0014*/ 	.word	0xfffffffe
	.align		4
        /*0018*/ 	.word	0x00000000
	.align		4
        /*001c*/ 	.word	0xfffffffd
	.align		4
        /*0020*/ 	.word	0x00000000
	.align		4
        /*0024*/ 	.word	0xfffffffc


//--------------------- .nv.constant4             --------------------------
	.section	.nv.constant4,"a",@progbits
	.align	8
	.align		8
.nv.constant4:
        /*0000*/ 	.dword	__assertfail
	.align		8
        /*0008*/ 	.dword	__unnamed_1
	.align		8
        /*0010*/ 	.dword	__unnamed_2
	.align		8
        /*0018*/ 	.dword	_ZN40_INTERNAL_02bbb3b6_4_k_cu_8205b3ae_182744cuda3std3__45__cpo5beginE
	.align		8
        /*0020*/ 	.dword	_ZN40_INTERNAL_02bbb3b6_4_k_cu_8205b3ae_182744cuda3std3__45__cpo3endE
	.align		8
        /*0028*/ 	.dword	_ZN40_INTERNAL_02bbb3b6_4_k_cu_8205b3ae_182744cuda3std3__45__cpo6cbeginE
	.align		8
        /*0030*/ 	.dword	_ZN40_INTERNAL_02bbb3b6_4_k_cu_8205b3ae_182744cuda3std3__45__cpo4cendE
	.align		8
        /*0038*/ 	.dword	_ZN40_INTERNAL_02bbb3b6_4_k_cu_8205b3ae_182744cuda3std3__442_GLOBAL__N__02bbb3b6_4_k_cu_8205b3ae_182746ignoreE
	.align		8
        /*0040*/ 	.dword	_ZN40_INTERNAL_02bbb3b6_4_k_cu_8205b3ae_182744cuda3std3__419piecewise_constructE
	.align		8
        /*0048*/ 	.dword	_ZN40_INTERNAL_02bbb3b6_4_k_cu_8205b3ae_182744cuda3std3__48in_placeE
	.align		8
        /*0050*/ 	.dword	_ZN40_INTERNAL_02bbb3b6_4_k_cu_8205b3ae_182744cuda3std6ranges3__45__cpo4swapE
	.align		8
        /*0058*/ 	.dword	_ZN40_INTERNAL_02bbb3b6_4_k_cu_8205b3ae_182744cuda3std6ranges3__45__cpo9iter_moveE
	.align		8
        /*0060*/ 	.dword	_ZN40_INTERNAL_02bbb3b6_4_k_cu_8205b3ae_182744cute7productE
	.align		8
        /*0068*/ 	.dword	_ZN40_INTERNAL_02bbb3b6_4_k_cu_8205b3ae_182744cute1_E
	.align		8
        /*0070*/ 	.dword	$str$25
	.align		8
        /*0078*/ 	.dword	$str$26
	.align		8
        /*0080*/ 	.dword	$str$27
	.align		8
        /*0088*/ 	.dword	$str$28


//--------------------- .text._ZN7cutlass13device_kernelINS_4gemm6kernel13GemmUniversalIN4cute5tupleIJiiiiEEENS1_10collective13CollectiveMmaINS1_35MainloopSm100TmaUmmaWarpSpecializedILi3ELi2ELi4ENS5_IJNS4_1CILi4EEENSA_ILi1EEESC_EEEEENS5_IJNSA_ILi64EEESF_NSA_ILi128EEEEEENS_10tfloat32_tENS5_IJlSC_lEEESI_SJ_NS4_8TiledMMAINS4_8MMA_AtomIJNS4_17SM100_MMA_TF32_SSISI_SI_fLi64ELi64ELNS4_4UMMA5MajorE0ELSO_0ELNSN_7ScaleInE0ELSP_0EEEEEENS4_6LayoutINS5_IJSC_SC_SC_EEENS5_IJNSA_ILi0EEESU_SU_EEEEENS5_IJNS4_10UnderscoreESX_SX_EEEEENS4_13SM90_TMA_LOADENS4_14ComposedLayoutINS4_7SwizzleILi3ELi4ELi3EEENS4_18smem_ptr_flag_bitsILi32EEENSS_INS5_IJNSA_ILi8EEENSA_ILi32EEEEEENS5_IJS17_SC_EEEEEEEvNS4_8identityENS4_23SM90_TMA_LOAD_MULTICASTES1B_vS1C_EENS_8epilogue10collective18CollectiveEpilogueINS1F_23Sm100TmaWarpSpecializedILi3ELi2ELi16ELb1ELb0EEEJSH_NS5_IJNSS_ISF_SC_EENSS_IS17_SC_EEEEESI_SJ_SI_SJ_NS1F_6fusion15FusionCallbacksIS1J_NS1N_17LinearCombinationISI_fSI_fLNS_15FloatRoundStyleE2EEESH_S1M_JEEENS4_5SM1004TMEM4LOAD26SM100_TMEM_LOAD_16dp128b8xES10_S1B_NS4_17SM75_U32x4_LDSM_NENS4_14SM90_TMA_STOREES1B_NS4_17SM90_U32x4_STSM_NENS4_39AutoVectorizingCopyWithAssumedAlignmentILi128EEEEEEvvEEEEvNT_6ParamsE --------------------------
	.section	.text._ZN7cutlass13device_kernelINS_4gemm6kernel13GemmUniversalIN4cute5tupleIJiiiiEEENS1_10collective13CollectiveMmaINS1_35MainloopSm100TmaUmmaWarpSpecializedILi3ELi2ELi4ENS5_IJNS4_1CILi4EEENSA_ILi1EEESC_EEEEENS5_IJNSA_ILi64EEESF_NSA_ILi128EEEEEENS_10tfloat32_tENS5_IJlSC_lEEESI_SJ_NS4_8TiledMMAINS4_8MMA_AtomIJNS4_17SM100_MMA_TF32_SSISI_SI_fLi64ELi64ELNS4_4UMMA5MajorE0ELSO_0ELNSN_7ScaleInE0ELSP_0EEEEEENS4_6LayoutINS5_IJSC_SC_SC_EEENS5_IJNSA_ILi0EEESU_SU_EEEEENS5_IJNS4_10UnderscoreESX_SX_EEEEENS4_13SM90_TMA_LOADENS4_14ComposedLayoutINS4_7SwizzleILi3ELi4ELi3EEENS4_18smem_ptr_flag_bitsILi32EEENSS_INS5_IJNSA_ILi8EEENSA_ILi32EEEEEENS5_IJS17_SC_EEEEEEEvNS4_8identityENS4_23SM90_TMA_LOAD_MULTICASTES1B_vS1C_EENS_8epilogue10collective18CollectiveEpilogueINS1F_23Sm100TmaWarpSpecializedILi3ELi2ELi16ELb1ELb0EEEJSH_NS5_IJNSS_ISF_SC_EENSS_IS17_SC_EEEEESI_SJ_SI_SJ_NS1F_6fusion15FusionCallbacksIS1J_NS1N_17LinearCombinationISI_fSI_fLNS_15FloatRoundStyleE2EEESH_S1M_JEEENS4_5SM1004TMEM4LOAD26SM100_TMEM_LOAD_16dp128b8xES10_S1B_NS4_17SM75_U32x4_LDSM_NENS4_14SM90_TMA_STOREES1B_NS4_17SM90_U32x4_STSM_NENS4_39AutoVectorizingCopyWithAssumedAlignmentILi128EEEEEEvvEEEEvNT_6ParamsE,"ax",@progbits
	.align	128
.text._ZN7cutlass13device_kernelINS_4gemm6kernel13GemmUniversalIN4cute5tupleIJiiiiEEENS1_10collective13CollectiveMmaINS1_35MainloopSm100TmaUmmaWarpSpecializedILi3ELi2ELi4ENS5_IJNS4_1CILi4EEENSA_ILi1EEESC_EEEEENS5_IJNSA_ILi64EEESF_NSA_ILi128EEEEEENS_10tfloat32_tENS5_IJlSC_lEEESI_SJ_NS4_8TiledMMAINS4_8MMA_AtomIJNS4_17SM100_MMA_TF32_SSISI_SI_fLi64ELi64ELNS4_4UMMA5MajorE0ELSO_0ELNSN_7ScaleInE0ELSP_0EEEEEENS4_6LayoutINS5_IJSC_SC_SC_EEENS5_IJNSA_ILi0EEESU_SU_EEEEENS5_IJNS4_10UnderscoreESX_SX_EEEEENS4_13SM90_TMA_LOADENS4_14ComposedLayoutINS4_7SwizzleILi3ELi4ELi3EEENS4_18smem_ptr_flag_bitsILi32EEENSS_INS5_IJNSA_ILi8EEENSA_ILi32EEEEEENS5_IJS17_SC_EEEEEEEvNS4_8identityENS4_23SM90_TMA_LOAD_MULTICASTES1B_vS1C_EENS_8epilogue10collective18CollectiveEpilogueINS1F_23Sm100TmaWarpSpecializedILi3ELi2ELi16ELb1ELb0EEEJSH_NS5_IJNSS_ISF_SC_EENSS_IS17_SC_EEEEESI_SJ_SI_SJ_NS1F_6fusion15FusionCallbacksIS1J_NS1N_17LinearCombinationISI_fSI_fLNS_15FloatRoundStyleE2EEESH_S1M_JEEENS4_5SM1004TMEM4LOAD26SM100_TMEM_LOAD_16dp128b8xES10_S1B_NS4_17SM75_U32x4_LDSM_NENS4_14SM90_TMA_STOREES1B_NS4_17SM90_U32x4_STSM_NENS4_39AutoVectorizingCopyWithAssumedAlignmentILi128EEEEEEvvEEEEvNT_6ParamsE:
        .type           _ZN7cutlass13device_kernelINS_4gemm6kernel13GemmUniversalIN4cute5tupleIJiiiiEEENS1_10collective13CollectiveMmaINS1_35MainloopSm100TmaUmmaWarpSpecializedILi3ELi2ELi4ENS5_IJNS4_1CILi4EEENSA_ILi1EEESC_EEEEENS5_IJNSA_ILi64EEESF_NSA_ILi128EEEEEENS_10tfloat32_tENS5_IJlSC_lEEESI_SJ_NS4_8TiledMMAINS4_8MMA_AtomIJNS4_17SM100_MMA_TF32_SSISI_SI_fLi64ELi64ELNS4_4UMMA5MajorE0ELSO_0ELNSN_7ScaleInE0ELSP_0EEEEEENS4_6LayoutINS5_IJSC_SC_SC_EEENS5_IJNSA_ILi0EEESU_SU_EEEEENS5_IJNS4_10UnderscoreESX_SX_EEEEENS4_13SM90_TMA_LOADENS4_14ComposedLayoutINS4_7SwizzleILi3ELi4ELi3EEENS4_18smem_ptr_flag_bitsILi32EEENSS_INS5_IJNSA_ILi8EEENSA_ILi32EEEEEENS5_IJS17_SC_EEEEEEEvNS4_8identityENS4_23SM90_TMA_LOAD_MULTICASTES1B_vS1C_EENS_8epilogue10collective18CollectiveEpilogueINS1F_23Sm100TmaWarpSpecializedILi3ELi2ELi16ELb1ELb0EEEJSH_NS5_IJNSS_ISF_SC_EENSS_IS17_SC_EEEEESI_SJ_SI_SJ_NS1F_6fusion15FusionCallbacksIS1J_NS1N_17LinearCombinationISI_fSI_fLNS_15FloatRoundStyleE2EEESH_S1M_JEEENS4_5SM1004TMEM4LOAD26SM100_TMEM_LOAD_16dp128b8xES10_S1B_NS4_17SM75_U32x4_LDSM_NENS4_14SM90_TMA_STOREES1B_NS4_17SM90_U32x4_STSM_NENS4_39AutoVectorizingCopyWithAssumedAlignmentILi128EEEEEEvvEEEEvNT_6ParamsE,@function
        .size           _ZN7cutlass13device_kernelINS_4gemm6kernel13GemmUniversalIN4cute5tupleIJiiiiEEENS1_10collective13CollectiveMmaINS1_35MainloopSm100TmaUmmaWarpSpecializedILi3ELi2ELi4ENS5_IJNS4_1CILi4EEENSA_ILi1EEESC_EEEEENS5_IJNSA_ILi64EEESF_NSA_ILi128EEEEEENS_10tfloat32_tENS5_IJlSC_lEEESI_SJ_NS4_8TiledMMAINS4_8MMA_AtomIJNS4_17SM100_MMA_TF32_SSISI_SI_fLi64ELi64ELNS4_4UMMA5MajorE0ELSO_0ELNSN_7ScaleInE0ELSP_0EEEEEENS4_6LayoutINS5_IJSC_SC_SC_EEENS5_IJNSA_ILi0EEESU_SU_EEEEENS5_IJNS4_10UnderscoreESX_SX_EEEEENS4_13SM90_TMA_LOADENS4_14ComposedLayoutINS4_7SwizzleILi3ELi4ELi3EEENS4_18smem_ptr_flag_bitsILi32EEENSS_INS5_IJNSA_ILi8EEENSA_ILi32EEEEEENS5_IJS17_SC_EEEEEEEvNS4_8identityENS4_23SM90_TMA_LOAD_MULTICASTES1B_vS1C_EENS_8epilogue10collective18CollectiveEpilogueINS1F_23Sm100TmaWarpSpecializedILi3ELi2ELi16ELb1ELb0EEEJSH_NS5_IJNSS_ISF_SC_EENSS_IS17_SC_EEEEESI_SJ_SI_SJ_NS1F_6fusion15FusionCallbacksIS1J_NS1N_17LinearCombinationISI_fSI_fLNS_15FloatRoundStyleE2EEESH_S1M_JEEENS4_5SM1004TMEM4LOAD26SM100_TMEM_LOAD_16dp128b8xES10_S1B_NS4_17SM75_U32x4_LDSM_NENS4_14SM90_TMA_STOREES1B_NS4_17SM90_U32x4_STSM_NENS4_39AutoVectorizingCopyWithAssumedAlignmentILi128EEEEEEvvEEEEvNT_6ParamsE,(.L_x_162 - _ZN7cutlass13device_kernelINS_4gemm6kernel13GemmUniversalIN4cute5tupleIJiiiiEEENS1_10collective13CollectiveMmaINS1_35MainloopSm100TmaUmmaWarpSpecializedILi3ELi2ELi4ENS5_IJNS4_1CILi4EEENSA_ILi1EEESC_EEEEENS5_IJNSA_ILi64EEESF_NSA_ILi128EEEEEENS_10tfloat32_tENS5_IJlSC_lEEESI_SJ_NS4_8TiledMMAINS4_8MMA_AtomIJNS4_17SM100_MMA_TF32_SSISI_SI_fLi64ELi64ELNS4_4UMMA5MajorE0ELSO_0ELNSN_7ScaleInE0ELSP_0EEEEEENS4_6LayoutINS5_IJSC_SC_SC_EEENS5_IJNSA_ILi0EEESU_SU_EEEEENS5_IJNS4_10UnderscoreESX_SX_EEEEENS4_13SM90_TMA_LOADENS4_14ComposedLayoutINS4_7SwizzleILi3ELi4ELi3EEENS4_18smem_ptr_flag_bitsILi32EEENSS_INS5_IJNSA_ILi8EEENSA_ILi32EEEEEENS5_IJS17_SC_EEEEEEEvNS4_8identityENS4_23SM90_TMA_LOAD_MULTICASTES1B_vS1C_EENS_8epilogue10collective18CollectiveEpilogueINS1F_23Sm100TmaWarpSpecializedILi3ELi2ELi16ELb1ELb0EEEJSH_NS5_IJNSS_ISF_SC_EENSS_IS17_SC_EEEEESI_SJ_SI_SJ_NS1F_6fusion15FusionCallbacksIS1J_NS1N_17LinearCombinationISI_fSI_fLNS_15FloatRoundStyleE2EEESH_S1M_JEEENS4_5SM1004TMEM4LOAD26SM100_TMEM_LOAD_16dp128b8xES10_S1B_NS4_17SM75_U32x4_LDSM_NENS4_14SM90_TMA_STOREES1B_NS4_17SM90_U32x4_STSM_NENS4_39AutoVectorizingCopyWithAssumedAlignmentILi128EEEEEEvvEEEEvNT_6ParamsE)
        .other          _ZN7cutlass13device_kernelINS_4gemm6kernel13GemmUniversalIN4cute5tupleIJiiiiEEENS1_10collective13CollectiveMmaINS1_35MainloopSm100TmaUmmaWarpSpecializedILi3ELi2ELi4ENS5_IJNS4_1CILi4EEENSA_ILi1EEESC_EEEEENS5_IJNSA_ILi64EEESF_NSA_ILi128EEEEEENS_10tfloat32_tENS5_IJlSC_lEEESI_SJ_NS4_8TiledMMAINS4_8MMA_AtomIJNS4_17SM100_MMA_TF32_SSISI_SI_fLi64ELi64ELNS4_4UMMA5MajorE0ELSO_0ELNSN_7ScaleInE0ELSP_0EEEEEENS4_6LayoutINS5_IJSC_SC_SC_EEENS5_IJNSA_ILi0EEESU_SU_EEEEENS5_IJNS4_10UnderscoreESX_SX_EEEEENS4_13SM90_TMA_LOADENS4_14ComposedLayoutINS4_7SwizzleILi3ELi4ELi3EEENS4_18smem_ptr_flag_bitsILi32EEENSS_INS5_IJNSA_ILi8EEENSA_ILi32EEEEEENS5_IJS17_SC_EEEEEEEvNS4_8identityENS4_23SM90_TMA_LOAD_MULTICASTES1B_vS1C_EENS_8epilogue10collective18CollectiveEpilogueINS1F_23Sm100TmaWarpSpecializedILi3ELi2ELi16ELb1ELb0EEEJSH_NS5_IJNSS_ISF_SC_EENSS_IS17_SC_EEEEESI_SJ_SI_SJ_NS1F_6fusion15FusionCallbacksIS1J_NS1N_17LinearCombinationISI_fSI_fLNS_15FloatRoundStyleE2EEESH_S1M_JEEENS4_5SM1004TMEM4LOAD26SM100_TMEM_LOAD_16dp128b8xES10_S1B_NS4_17SM75_U32x4_LDSM_NENS4_14SM90_TMA_STOREES1B_NS4_17SM90_U32x4_STSM_NENS4_39AutoVectorizingCopyWithAssumedAlignmentILi128EEEEEEvvEEEEvNT_6ParamsE,@"STO_CUDA_ENTRY STV_DEFAULT"
_ZN7cutlass13device_kernelINS_4gemm6kernel13GemmUniversalIN4cute5tupleIJiiiiEEENS1_10collective13CollectiveMmaINS1_35MainloopSm100TmaUmmaWarpSpecializedILi3ELi2ELi4ENS5_IJNS4_1CILi4EEENSA_ILi1EEESC_EEEEENS5_IJNSA_ILi64EEESF_NSA_ILi128EEEEEENS_10tfloat32_tENS5_IJlSC_lEEESI_SJ_NS4_8TiledMMAINS4_8MMA_AtomIJNS4_17SM100_MMA_TF32_SSISI_SI_fLi64ELi64ELNS4_4UMMA5MajorE0ELSO_0ELNSN_7ScaleInE0ELSP_0EEEEEENS4_6LayoutINS5_IJSC_SC_SC_EEENS5_IJNSA_ILi0EEESU_SU_EEEEENS5_IJNS4_10UnderscoreESX_SX_EEEEENS4_13SM90_TMA_LOADENS4_14ComposedLayoutINS4_7SwizzleILi3ELi4ELi3EEENS4_18smem_ptr_flag_bitsILi32EEENSS_INS5_IJNSA_ILi8EEENSA_ILi32EEEEEENS5_IJS17_SC_EEEEEEEvNS4_8identityENS4_23SM90_TMA_LOAD_MULTICASTES1B_vS1C_EENS_8epilogue10collective18CollectiveEpilogueINS1F_23Sm100TmaWarpSpecializedILi3ELi2ELi16ELb1ELb0EEEJSH_NS5_IJNSS_ISF_SC_EENSS_IS17_SC_EEEEESI_SJ_SI_SJ_NS1F_6fusion15FusionCallbacksIS1J_NS1N_17LinearCombinationISI_fSI_fLNS_15FloatRoundStyleE2EEESH_S1M_JEEENS4_5SM1004TMEM4LOAD26SM100_TMEM_LOAD_16dp128b8xES10_S1B_NS4_17SM75_U32x4_LDSM_NENS4_14SM90_TMA_STOREES1B_NS4_17SM90_U32x4_STSM_NENS4_39AutoVectorizingCopyWithAssumedAlignmentILi128EEEEEEvvEEEEvNT_6ParamsE:
[----:B------:R-:W1:Y:S01]  /*0000*/  LDC R1, c[0x0][0x37c] ;  /* 0x0000df00ff017b82 */ /* 0x000e620000000800 */
[----:B------:R-:W2:Y:S01]  /*0010*/  S2R R64, SR_TID.X ;  /* 0x0000000000407919 */ /* 0x000ea20000002100 */
[----:B------:R-:W3:Y:S01]  /*0020*/  LDCU.64 UR8, c[0x0][0x890] ;  /* 0x00011200ff0877ac */ /* 0x000ee20008000a00 */
[----:B------:R-:W-:Y:S02]  /*0030*/  PRMT R53, RZ, 0x7610, R53 ;  /* 0x00007610ff357816 */ /* 0x000fe40000000035 */
[----:B------:R-:W-:Y:S01]  /*0040*/  ELECT P4, URZ, PT ;  /* 0x0000000000ff782f */ /* 0x000fe20003880000 */
[----:B---3--:R-:W-:-:S04]  /*0050*/  UISETP.NE.U32.AND UP0, UPT, UR8, URZ, UPT ;  /* 0x000000ff0800728c */ /* 0x008fc8000bf05070 */
[----:B------:R-:W-:Y:S01]  /*0060*/  UISETP.NE.AND.EX UP0, UPT, UR9, URZ, UPT, UP0 ;  /* 0x000000ff0900728c */ /* 0x000fe2000bf05300 */
[----:B--2---:R-:W-:-:S05]  /*0070*/  SHF.R.U32.HI R54, RZ, 0x5, R64 ;  /* 0x00000005ff367819 */ /* 0x004fca0000011640 */
[----:B------:R-:W2:Y:S02]  /*0080*/  SHFL.IDX PT, R0, R54, RZ, 0x1f ;  /* 0x00001fff36007589 */ /* 0x000ea400000e0000 */
[----:B--2---:R-:W-:Y:S01]  /*0090*/  R2UR UR18, R0 ;  /* 0x00000000001272ca */ /* 0x004fe200000e0000 */
[----:B-1----:R-:W-:-:S14]  /*00a0*/  BRA.U UP0, `(.L_x_0) ;  /* 0x0000000100307547 */ /* 0x002fdc000b800000 */
[----:B------:R-:W1:Y:S02]  /*00b0*/  LDCU.64 UR4, c[0x0][0x888] ;  /* 0x00011100ff0477ac */ /* 0x000e640008000a00 */
[----:B-1----:R-:W-:-:S04]  /*00c0*/  UISETP.NE.U32.AND UP0, UPT, UR4, URZ, UPT ;  /* 0x000000ff0400728c */ /* 0x002fc8000bf05070 */
[----:B------:R-:W-:-:S09]  /*00d0*/  UISETP.NE.AND.EX UP0, UPT, UR5, URZ, UPT, UP0 ;  /* 0x000000ff0500728c */ /* 0x000fd2000bf05300 */
[----:B------:R-:W-:Y:S05]  /*00e0*/  BRA.U !UP0, `(.L_x_1) ;  /* 0x0000000108147547 */ /* 0x000fea000b800000 */
[----:B------:R-:W1:Y:S01]  /*00f0*/  LDC.64 R26, c[0x0][0x888] ;  /* 0x00022200ff1a7b82 */ /* 0x000e620000000a00 */
[----:B------:R-:W1:Y:S02]  /*0100*/  LDCU.64 UR4, c[0x0][0x358] ;  /* 0x00006b00ff0477ac */ /* 0x000e640008000a00 */
[----:B-1----:R1:W5:Y:S01]  /*0110*/  LDG.E R26, desc[UR4][R26.64] ;  /* 0x000000041a1a7981 */ /* 0x002362000c1e1900 */
[----:B------:R-:W-:Y:S01]  /*0120*/  HFMA2 R53, -RZ, RZ, 0, 5.9604644775390625e-08 ;  /* 0x00000001ff357431 */ /* 0x000fe200000001ff */
[----:B------:R-:W-:Y:S05]  /*0130*/  BRA `(.L_x_0) ;  /* 0x00000000000c7947 */ /* 0x000fea0003800000 */
.L_x_1:
[----:B------:R-:W1:Y:S01]  /*0140*/  LDCU UR4, c[0x0][0x880] ;  /* 0x00011000ff0477ac */ /* 0x000e620008000800 */
[----:B------:R-:W-:Y:S01]  /*0150*/  HFMA2 R53, -RZ, RZ, 0, 5.9604644775390625e-08 ;  /* 0x00000001ff357431 */ /* 0x000fe200000001ff */
[----:B-1----:R-:W-:-:S07]  /*0160*/  MOV R26, UR4 ;  /* 0x00000004001a7c02 */ /* 0x002fce0008000f00 */
.L_x_0:
[----:B------:R-:W2:Y:S02]  /*0170*/  LDCU.64 UR4, c[0x0][0x8b0] ;  /* 0x00011600ff0477ac */ /* 0x000ea40008000a00 */
[----:B--2---:R-:W-:-:S04]  /*0180*/  UISETP.NE.U32.AND UP0, UPT, UR4, URZ, UPT ;  /* 0x000000ff0400728c */ /* 0x004fc8000bf05070 */
[----:B------:R-:W-:-:S09]  /*0190*/  UISETP.NE.AND.EX UP0, UPT, UR5, URZ, UPT, UP0 ;  /* 0x000000ff0500728c */ /* 0x000fd2000bf05300 */
[----:B------:R-:W-:Y:S05]  /*01a0*/  BRA.U UP0, `(.L_x_2) ;  /* 0x0000000100287547 */ /* 0x000fea000b800000 */
[----:B------:R-:W2:Y:S02]  /*01b0*/  LDCU.64 UR4, c[0x0][0x8a8] ;  /* 0x00011500ff0477ac */ /* 0x000ea40008000a00 */
[----:B--2---:R-:W-:-:S04]  /*01c0*/  UISETP.NE.U32.AND UP0, UPT, UR4, URZ, UPT ;  /* 0x000000ff0400728c */ /* 0x004fc8000bf05070 */
[----:B------:R-:W-:-:S09]  /*01d0*/  UISETP.NE.AND.EX UP0, UPT, UR5, URZ, UPT, UP0 ;  /* 0x000000ff0500728c */ /* 0x000fd2000bf05300 */
[----:B------:R-:W-:Y:S05]  /*01e0*/  BRA.U !UP0, `(.L_x_3) ;  /* 0x0000000108107547 */ /* 0x000fea000b800000 */
[----:B------:R-:W2:Y:S01]  /*01f0*/  LDC.64 R24, c[0x0][0x8a8] ;  /* 0x00022a00ff187b82 */ /* 0x000ea20000000a00 */
[----:B------:R-:W2:Y:S02]  /*0200*/  LDCU.64 UR4, c[0x0][0x358] ;  /* 0x00006b00ff0477ac */ /* 0x000ea40008000a00 */
[----:B--2---:R2:W5:Y:S01]  /*0210*/  LDG.E R24, desc[UR4][R24.64] ;  /* 0x0000000418187981 */ /* 0x004562000c1e1900 */
[----:B------:R-:W-:Y:S05]  /*0220*/  BRA `(.L_x_2) ;  /* 0x0000000000087947 */ /* 0x000fea0003800000 */
.L_x_3:
[----:B------:R-:W2:Y:S02]  /*0230*/  LDCU UR4, c[0x0][0x8a0] ;  /* 0x00011400ff0477ac */ /* 0x000ea40008000800 */
[----:B--2---:R-:W-:Y:S02]  /*0240*/  MOV R24, UR4 ;  /* 0x0000000400187c02 */ /* 0x004fe40008000f00 */
.L_x_2:
[----:B------:R-:W-:Y:S01]  /*0250*/  IMAD.U32 R0, RZ, RZ, UR18 ;  /* 0x00000012ff007e24 */ /* 0x000fe2000f8e00ff */
[----:B------:R-:W-:Y:S04]  /*0260*/  BSSY.RECONVERGENT B0, `(.L_x_4) ;  /* 0x000000c000007945 */ /* 0x000fe80003800200 */
[C---:B------:R-:W-:Y:S02]  /*0270*/  ISETP.NE.OR P1, PT, R0.reuse, 0x1, !P4 ;  /* 0x000000010000780c */ /* 0x040fe40006725670 */
[----:B------:R-:W-:-:S11]  /*0280*/  ISETP.NE.OR P0, PT, R0, 0x3, !P4 ;  /* 0x000000030000780c */ /* 0x000fd60006705670 */
[----:B------:R-:W-:Y:S05]  /*0290*/  @P1 BRA `(.L_x_5) ;  /* 0x0000000000201947 */ /* 0x000fea0003800000 */
[----:B------:R-:W3:Y:S02]  /*02a0*/  LDCU.64 UR4, c[0x0][0x348] ;  /* 0x00006900ff0477ac */ /* 0x000ee40008000a00 */
[----:B---3--:R-:W-:Y:S02]  /*02b0*/  UIADD3 UR6, UP1, UPT, UR4, 0x80, URZ ;  /* 0x0000008004067890 */ /* 0x008fe4000ff3e0ff */
[----:B------:R-:W-:Y:S02]  /*02c0*/  UIADD3 UR4, UP0, UPT, UR4, 0x180, URZ ;  /* 0x0000018004047890 */ /* 0x000fe4000ff1e0ff */
[----:B------:R-:W-:Y:S02]  /*02d0*/  UIADD3.X UR7, UPT, UPT, URZ, UR5, URZ, UP1, !UPT ;  /* 0x00000005ff077290 */ /* 0x000fe40008ffe4ff */
[----:B------:R-:W-:-:S07]  /*02e0*/  UIADD3.X UR5, UPT, UPT, URZ, UR5, URZ, UP0, !UPT ;  /* 0x00000005ff057290 */ /* 0x000fce00087fe4ff */
[----:B------:R3:W-:Y:S02]  /*02f0*/  UTMACCTL.PF [UR6] ;  /* 0x00000000060079b9 */ /* 0x0007e40008040000 */
[----:B------:R3:W-:Y:S02]  /*0300*/  UTMACCTL.PF [UR4] ;  /* 0x00000000040079b9 */ /* 0x0007e40008040000 */
[----:B---3--:R-:W-:Y:S01]  /*0310*/  NOP ;  /* 0x0000000000007918 */ /* 0x008fe20000000000 */
.L_x_5:
[----:B------:R-:W-:Y:S05]  /*0320*/  BSYNC.RECONVERGENT B0 ;  /* 0x0000000000007941 */ /* 0x000fea0003800200 */
.L_x_4:
[----:B------:R-:W-:Y:S04]  /*0330*/  BSSY.RECONVERGENT B0, `(.L_x_6) ;  /* 0x000000a000007945 */ /* 0x000fe80003800200 */
        /* <DEDUP_REMOVED lines=9> */
.L_x_7:
[----:B------:R-:W-:Y:S05]  /*03d0*/  BSYNC.RECONVERGENT B0 ;  /* 0x0000000000007941 */ /* 0x000fea0003800200 */
.L_x_6:
[----:B------:R-:W3:Y:S01]  /*03e0*/  LDCU.64 UR4, c[0x0][0x888] ;  /* 0x00011100ff0477ac */ /* 0x000ee20008000a00 */
[----:B------:R-:W-:Y:S02]  /*03f0*/  UISETP.EQ.U32.AND UP2, UPT, UR8, URZ, UPT ;  /* 0x000000ff0800728c */ /* 0x000fe4000bf42070 */
[----:B------:R-:W-:Y:S02]  /*0400*/  UPLOP3.LUT UP3, UPT, UPT, UPT, UPT, 0x80, 0x8 ;  /* 0x000000000008789c */ /* 0x000fe40003f6f070 */
[----:B---3--:R-:W-:-:S04]  /*0410*/  UISETP.NE.U32.AND UP0, UPT, UR4, URZ, UPT ;  /* 0x000000ff0400728c */ /* 0x008fc8000bf05070 */
[----:B------:R-:W-:-:S04]  /*0420*/  UISETP.NE.AND.EX UP1, UPT, UR5, URZ, UPT, UP0 ;  /* 0x000000ff0500728c */ /* 0x000fc8000bf25300 */
[----:B------:R-:W-:-:S04]  /*0430*/  UISETP.EQ.OR.EX UP4, UPT, UR9, URZ, !UP1, UP2 ;  /* 0x000000ff0900728c */ /* 0x000fc8000cf82720 */
[----:B------:R-:W-:-:S06]  /*0440*/  UP2UR UR4, UPR, URZ, 0x10 ;  /* 0x00000010ff047883 */ /* 0x000fcc0008000000 */
[----:B------:R-:W-:Y:S01]  /*0450*/  MOV R57, UR4 ;  /* 0x0000000400397c02 */ /* 0x000fe20008000f00 */
[----:B------:R-:W-:Y:S06]  /*0460*/  BRA.U !UP4, `(.L_x_8) ;  /* 0x000000010c207547 */ /* 0x000fec000b800000 */
[----:B------:R-:W-:Y:S01]  /*0470*/  UISETP.NE.U32.AND UP2, UPT, UR8, URZ, UPT ;  /* 0x000000ff0800728c */ /* 0x000fe2000bf45070 */
[----:B-----5:R-:W-:Y:S01]  /*0480*/  FSETP.NEU.AND P0, PT, R26, RZ, PT ;  /* 0x000000ff1a00720b */ /* 0x020fe20003f0d000 */
[----:B------:R-:W-:Y:S02]  /*0490*/  USEL UR4, URZ, 0xffffffff, UP1 ;  /* 0xffffffffff047887 */ /* 0x000fe40008800000 */
[----:B------:R-:W-:-:S10]  /*04a0*/  UISETP.NE.AND.EX UP2, UPT, UR9, URZ, UPT, UP2 ;  /* 0x000000ff0900728c */ /* 0x000fd4000bf45320 */
[----:B------:R-:W-:Y:S01]  /*04b0*/  VOTEU.ANY UP0, P0 ;  /* 0x0000000000ff7886 */ /* 0x000fe20000000100 */
[----:B------:R-:W-:-:S04]  /*04c0*/  @!UP2 USEL UR4, URZ, 0xffffffff, UP0 ;  /* 0xffffffffff04a887 */ /* 0x000fc80008000000 */
[----:B------:R-:W-:-:S04]  /*04d0*/  ULOP3.LUT UR4, UR4, 0x1, URZ, 0xc0, !UPT ;  /* 0x0000000104047892 */ /* 0x000fc8000f8ec0ff */
[----:B------:R-:W-:-:S11]  /*04e0*/  UISETP.NE.U32.AND UP3, UPT, UR4, 0x1, UPT ;  /* 0x000000010400788c */ /* 0x000fd6000bf65070 */
.L_x_8:
[----:B------:R-:W3:Y:S01]  /*04f0*/  SHFL.IDX PT, R2, R54, RZ, 0x1f ;  /* 0x00001fff36027589 */ /* 0x000ee200000e0000 */
[----:B------:R-:W-:Y:S01]  /*0500*/  UISETP.NE.AND UP5, UPT, UR18, 0x2, UPT ;  /* 0x000000021200788c */ /* 0x000fe2000bfa5270 */
[----:B---3--:R-:W-:-:S13]  /*0510*/  ISETP.NE.AND P0, PT, R2, RZ, PT ;  /* 0x000000ff0200720c */ /* 0x008fda0003f05270 */
[----:B------:R-:W-:Y:S05]  /*0520*/  @P0 BRA `(.L_x_9) ;  /* 0x0000000000500947 */ /* 0x000fea0003800000 */
[----:B------:R-:W3:Y:S01]  /*0530*/  S2UR UR4, SR_CgaCtaId ;  /* 0x00000000000479c3 */ /* 0x000ee20000008800 */
[----:B------:R-:W-:Y:S01]  /*0540*/  UMOV UR5, 0x400 ;  /* 0x0000040000057882 */ /* 0x000fe20000000000 */
[----:B------:R-:W-:Y:S01]  /*0550*/  UMOV UR8, 0x1 ;  /* 0x0000000100087882 */ /* 0x000fe20000000000 */
[----:B------:R-:W-:Y:S01]  /*0560*/  UMOV UR6, 0x4 ;  /* 0x0000000400067882 */ /* 0x000fe20000000000 */
[----:B------:R-:W-:-:S04]  /*0570*/  UIADD3 UR8, UPT, UPT, -UR8, 0x100000, URZ ;  /* 0x0010000008087890 */ /* 0x000fc8000fffe1ff */
[----:B------:R-:W-:Y:S02]  /*0580*/  USHF.L.U32 UR9, UR8, 0xb, URZ ;  /* 0x0000000b08097899 */ /* 0x000fe400080006ff */
[----:B------:R-:W-:Y:S02]  /*0590*/  USHF.L.U32 UR8, UR8, 0x1, URZ ;  /* 0x0000000108087899 */ /* 0x000fe400080006ff */
[----:B------:R-:W-:-:S04]  /*05a0*/  UIADD3 UR6, UPT, UPT, -UR6, 0x100000, URZ ;  /* 0x0010000006067890 */ /* 0x000fc8000fffe1ff */
[----:B------:R-:W-:Y:S02]  /*05b0*/  USHF.L.U32 UR7, UR6, 0xb, URZ ;  /* 0x0000000b06077899 */ /* 0x000fe400080006ff */
[----:B------:R-:W-:Y:S01]  /*05c0*/  USHF.L.U32 UR6, UR6, 0x1, URZ ;  /* 0x0000000106067899 */ /* 0x000fe200080006ff */
[----:B------:R-:W-:Y:S01]  /*05d0*/  ELECT P0, URZ, PT ;  /* 0x0000000000ff782f */ /* 0x000fe20003800000 */
[----:B---3--:R-:W-:Y:S01]  /*05e0*/  ULEA UR4, UR4, UR5, 0x18 ;  /* 0x0000000504047291 */ /* 0x008fe2000f8ec0ff */
[----:B------:R-:W3:Y:S11]  /*05f0*/  FENCE.VIEW.ASYNC.S ;  /* 0x00000000000073c6 */ /* 0x000ef60000000000 */
[----:B---3--:R3:W4:Y:S01]  /*0600*/  SYNCS.EXCH.64 URZ, [UR4], UR8 ;  /* 0x0000000804ff75b2 */ /* 0x0087220008000100 */
[----:B------:R3:W1:Y:S01]  /*0610*/  SYNCS.EXCH.64 URZ, [UR4+0x18], UR6 ;  /* 0x0000180604ff75b2 */ /* 0x0006620008000100 */
[----:B------:R3:W1:Y:S01]  /*0620*/  SYNCS.EXCH.64 URZ, [UR4+0x8], UR8 ;  /* 0x0000080804ff75b2 */ /* 0x0006620008000100 */
[----:B------:R3:W1:Y:S01]  /*0630*/  SYNCS.EXCH.64 URZ, [UR4+0x20], UR6 ;  /* 0x0000200604ff75b2 */ /* 0x0006620008000100 */
[----:B------:R3:W1:Y:S01]  /*0640*/  SYNCS.EXCH.64 URZ, [UR4+0x10], UR8 ;  /* 0x0000100804ff75b2 */ /* 0x0006620008000100 */
[----:B------:R3:W1:Y:S01]  /*0650*/  SYNCS.EXCH.64 URZ, [UR4+0x28], UR6 ;  /* 0x0000280604ff75b2 */ /* 0x0006620008000100 */
[----:B------:R-:W-:Y:S01]  /*0660*/  NOP ;  /* 0x0000000000007918 */ /* 0x000fe20000000000 */
.L_x_9:
[----:B------:R-:W2:Y:S01]  /*0670*/  SHFL.IDX PT, R2, R54, RZ, 0x1f ;  /* 0x00001fff36027589 */ /* 0x000ea200000e0000 */
[----:B------:R-:W-:Y:S01]  /*0680*/  NOP ;  /* 0x0000000000007918 */ /* 0x000fe20000000000 */
[----:B--2---:R-:W-:-:S13]  /*0690*/  ISETP.NE.AND P0, PT, R2, 0x1, PT ;  /* 0x000000010200780c */ /* 0x004fda0003f05270 */
[----:B------:R-:W-:Y:S05]  /*06a0*/  @P0 BRA `(.L_x_10) ;  /* 0x0000000000500947 */ /* 0x000fea0003800000 */
[----:B---3--:R-:W2:Y:S01]  /*06b0*/  S2UR UR4, SR_CgaCtaId ;  /* 0x00000000000479c3 */ /* 0x008ea20000008800 */
        /* <DEDUP_REMOVED lines=10> */
[----:B--2---:R-:W-:Y:S01]  /*0760*/  ULEA UR4, UR4, UR5, 0x18 ;  /* 0x0000000504047291 */ /* 0x004fe2000f8ec0ff */
[----:B------:R-:W2:Y:S11]  /*0770*/  FENCE.VIEW.ASYNC.S ;  /* 0x00000000000073c6 */ /* 0x000eb60000000000 */
[----:B--2---:R2:W3:Y:S01]  /*0780*/  SYNCS.EXCH.64 URZ, [UR4+0x30], UR8 ;  /* 0x0000300804ff75b2 */ /* 0x0044e20008000100 */
[----:B------:R2:W1:Y:S01]  /*0790*/  SYNCS.EXCH.64 URZ, [UR4+0x48], UR6 ;  /* 0x0000480604ff75b2 */ /* 0x0004620008000100 */
[----:B------:R2:W1:Y:S01]  /*07a0*/  SYNCS.EXCH.64 URZ, [UR4+0x38], UR8 ;  /* 0x0000380804ff75b2 */ /* 0x0004620008000100 */
[----:B------:R2:W1:Y:S01]  /*07b0*/  SYNCS.EXCH.64 URZ, [UR4+0x50], UR6 ;  /* 0x0000500604ff75b2 */ /* 0x0004620008000100 */
[----:B------:R2:W1:Y:S01]  /*07c0*/  SYNCS.EXCH.64 URZ, [UR4+0x40], UR8 ;  /* 0x0000400804ff75b2 */ /* 0x0004620008000100 */
[----:B------:R2:W1:Y:S01]  /*07d0*/  SYNCS.EXCH.64 URZ, [UR4+0x58], UR6 ;  /* 0x0000580604ff75b2 */ /* 0x0004620008000100 */
[----:B------:R-:W-:Y:S01]  /*07e0*/  NOP ;  /* 0x0000000000007918 */ /* 0x000fe20000000000 */
.L_x_10:
[----:B------:R-:W4:Y:S01]  /*07f0*/  SHFL.IDX PT, R2, R54, RZ, 0x1f ;  /* 0x00001fff36027589 */ /* 0x000f2200000e0000 */
[----:B------:R-:W-:Y:S01]  /*0800*/  NOP ;  /* 0x0000000000007918 */ /* 0x000fe20000000000 */
[----:B----4-:R-:W-:-:S13]  /*0810*/  ISETP.NE.AND P0, PT, R2, 0x3, PT ;  /* 0x000000030200780c */ /* 0x010fda0003f05270 */
[----:B------:R-:W-:Y:S05]  /*0820*/  @P0 BRA `(.L_x_11) ;  /* 0x0000000000300947 */ /* 0x000fea0003800000 */
[----:B--23--:R-:W2:Y:S01]  /*0830*/  S2UR UR4, SR_CgaCtaId ;  /* 0x00000000000479c3 */ /* 0x00cea20000008800 */
[----:B------:R-:W-:Y:S01]  /*0840*/  UMOV UR6, 0x400 ;  /* 0x0000040000067882 */ /* 0x000fe20000000000 */
[----:B------:R-:W-:Y:S01]  /*0850*/  UMOV UR5, 0x20 ;  /* 0x0000002000057882 */ /* 0x000fe20000000000 */
[----:B------:R-:W-:Y:S01]  /*0860*/  ELECT P0, URZ, PT ;  /* 0x0000000000ff782f */ /* 0x000fe20003800000 */
[----:B--2---:R-:W-:Y:S02]  /*0870*/  ULEA UR6, UR4, UR6, 0x18 ;  /* 0x0000000604067291 */ /* 0x004fe4000f8ec0ff */
[----:B------:R-:W-:-:S04]  /*0880*/  UIADD3 UR4, UPT, UPT, -UR5, 0x100000, URZ ;  /* 0x0010000005047890 */ /* 0x000fc8000fffe1ff */
[----:B------:R-:W-:Y:S02]  /*0890*/  USHF.L.U32 UR5, UR4, 0xb, URZ ;  /* 0x0000000b04057899 */ /* 0x000fe400080006ff */
[----:B------:R-:W-:Y:S01]  /*08a0*/  USHF.L.U32 UR4, UR4, 0x1, URZ ;  /* 0x0000000104047899 */ /* 0x000fe200080006ff */
[----:B------:R-:W2:Y:S11]  /*08b0*/  FENCE.VIEW.ASYNC.S ;  /* 0x00000000000073c6 */ /* 0x000eb60000000000 */
[----:B--2---:R4:W2:Y:S01]  /*08c0*/  SYNCS.EXCH.64 URZ, [UR6+0x60], UR4 ;  /* 0x0000600406ff75b2 */ /* 0x0048a20008000100 */
[----:B------:R4:W3:Y:S02]  /*08d0*/  SYNCS.EXCH.64 URZ, [UR6+0x68], UR4 ;  /* 0x0000680406ff75b2 */ /* 0x0008e40008000100 */
[----:B----4-:R-:W-:Y:S01]  /*08e0*/  NOP ;  /* 0x0000000000007918 */ /* 0x010fe20000000000 */
.L_x_11:
[----:B------:R-:W4:Y:S01]  /*08f0*/  SHFL.IDX PT, R2, R54, RZ, 0x1f ;  /* 0x00001fff36027589 */ /* 0x000f2200000e0000 */
[----:B------:R-:W-:Y:S01]  /*0900*/  NOP ;  /* 0x0000000000007918 */ /* 0x000fe20000000000 */
[----:B----4-:R-:W-:-:S13]  /*0910*/  ISETP.NE.AND P0, PT, R2, 0x4, PT ;  /* 0x000000040200780c */ /* 0x010fda0003f05270 */
[----:B------:R-:W-:Y:S05]  /*0920*/  @P0 BRA `(.L_x_12) ;  /* 0x00000000004c0947 */ /* 0x000fea0003800000 */
[----:B--23--:R-:W2:Y:S01]  /*0930*/  S2UR UR6, SR_CgaCtaId ;  /* 0x00000000000679c3 */ /* 0x00cea20000008800 */
[----:B------:R-:W-:Y:S01]  /*0940*/  UMOV UR4, 0x3a0 ;  /* 0x000003a000047882 */ /* 0x000fe20000000000 */
[----:B------:R-:W-:Y:S01]  /*0950*/  UMOV UR5, 0x400 ;  /* 0x0000040000057882 */ /* 0x000fe20000000000 */
[----:B------:R-:W-:Y:S01]  /*0960*/  USEL UR4, UR4, 0x320, UP3 ;  /* 0x0000032004047887 */ /* 0x000fe20009800000 */
[----:B------:R-:W-:Y:S01]  /*0970*/  UMOV UR8, 0x1 ;  /* 0x0000000100087882 */ /* 0x000fe20000000000 */
[----:B------:R-:W-:Y:S01]  /*0980*/  ELECT P0, URZ, PT ;  /* 0x0000000000ff782f */ /* 0x000fe20003800000 */
[----:B------:R-:W-:-:S04]  /*0990*/  UIADD3 UR8, UPT, UPT, -UR8, 0x100000, URZ ;  /* 0x0010000008087890 */ /* 0x000fc8000fffe1ff */
[----:B------:R-:W-:Y:S02]  /*09a0*/  USHF.L.U32 UR9, UR8, 0xb, URZ ;  /* 0x0000000b08097899 */ /* 0x000fe400080006ff */
[----:B------:R-:W-:Y:S02]  /*09b0*/  USHF.L.U32 UR8, UR8, 0x1, URZ ;  /* 0x0000000108087899 */ /* 0x000fe400080006ff */
[----:B--2---:R-:W-:Y:S02]  /*09c0*/  ULEA UR6, UR6, UR5, 0x18 ;  /* 0x0000000506067291 */ /* 0x004fe4000f8ec0ff */
[----:B------:R-:W-:-:S04]  /*09d0*/  UIADD3 UR4, UPT, UPT, -UR4, 0x100000, URZ ;  /* 0x0010000004047890 */ /* 0x000fc8000fffe1ff */
[----:B------:R-:W-:Y:S02]  /*09e0*/  USHF.L.U32 UR5, UR4, 0xb, URZ ;  /* 0x0000000b04057899 */ /* 0x000fe400080006ff */
[----:B------:R-:W-:Y:S01]  /*09f0*/  USHF.L.U32 UR4, UR4, 0x1, URZ ;  /* 0x0000000104047899 */ /* 0x000fe200080006ff */
[----:B------:R-:W2:Y:S03]  /*0a00*/  FENCE.VIEW.ASYNC.S ;  /* 0x00000000000073c6 */ /* 0x000ea60000000000 */
[----:B--2---:R4:W2:Y:S08]  /*0a10*/  SYNCS.EXCH.64 URZ, [UR6+0x70], UR8 ;  /* 0x0000700806ff75b2 */ /* 0x0048b00008000100 */
[----:B------:R4:W3:Y:S01]  /*0a20*/  SYNCS.EXCH.64 URZ, [UR6+0x80], UR4 ;  /* 0x0000800406ff75b2 */ /* 0x0008e20008000100 */
[----:B------:R4:W1:Y:S01]  /*0a30*/  SYNCS.EXCH.64 URZ, [UR6+0x78], UR8 ;  /* 0x0000780806ff75b2 */ /* 0x0008620008000100 */
[----:B------:R4:W1:Y:S02]  /*0a40*/  SYNCS.EXCH.64 URZ, [UR6+0x88], UR4 ;  /* 0x0000880406ff75b2 */ /* 0x0008640008000100 */
[----:B----4-:R-:W-:Y:S01]  /*0a50*/  NOP ;  /* 0x0000000000007918 */ /* 0x010fe20000000000 */
.L_x_12:
[----:B------:R-:W4:Y:S01]  /*0a60*/  SHFL.IDX PT, R2, R54, RZ, 0x1f ;  /* 0x00001fff36027589 */ /* 0x000f2200000e0000 */
[----:B------:R-:W-:Y:S01]  /*0a70*/  NOP ;  /* 0x0000000000007918 */ /* 0x000fe20000000000 */
[----:B----4-:R-:W-:-:S13]  /*0a80*/  ISETP.NE.AND P0, PT, R2, 0x5, PT ;  /* 0x000000050200780c */ /* 0x010fda0003f05270 */
[----:B------:R-:W-:Y:S05]  /*0a90*/  @P0 BRA `(.L_x_13) ;  /* 0x0000000000580947 */ /* 0x000fea0003800000 */
[----:B--23--:R-:W2:Y:S01]  /*0aa0*/  S2UR UR4, SR_CgaCtaId ;  /* 0x00000000000479c3 */ /* 0x00cea20000008800 */
        /* <DEDUP_REMOVED lines=12> */
[----:B--2---:R4:W2:Y:S01]  /*0b70*/  SYNCS.EXCH.64 URZ, [UR4+0x90], UR8 ;  /* 0x0000900804ff75b2 */ /* 0x0048a20008000100 */
[----:B------:R4:W3:Y:S01]  /*0b80*/  SYNCS.EXCH.64 URZ, [UR4+0xb0], UR6 ;  /* 0x0000b00604ff75b2 */ /* 0x0008e20008000100 */
[----:B------:R4:W1:Y:S01]  /*0b90*/  SYNCS.EXCH.64 URZ, [UR4+0x98], UR8 ;  /* 0x0000980804ff75b2 */ /* 0x0008620008000100 */
[----:B------:R4:W1:Y:S01]  /*0ba0*/  SYNCS.EXCH.64 URZ, [UR4+0xb8], UR6 ;  /* 0x0000b80604ff75b2 */ /* 0x0008620008000100 */
[----:B------:R4:W1:Y:S01]  /*0bb0*/  SYNCS.EXCH.64 URZ, [UR4+0xa0], UR8 ;  /* 0x0000a00804ff75b2 */ /* 0x0008620008000100 */
[----:B------:R4:W1:Y:S01]  /*0bc0*/  SYNCS.EXCH.64 URZ, [UR4+0xc0], UR6 ;  /* 0x0000c00604ff75b2 */ /* 0x0008620008000100 */
[----:B------:R4:W1:Y:S01]  /*0bd0*/  SYNCS.EXCH.64 URZ, [UR4+0xa8], UR8 ;  /* 0x0000a80804ff75b2 */ /* 0x0008620008000100 */
[----:B------:R4:W1:Y:S02]  /*0be0*/  SYNCS.EXCH.64 URZ, [UR4+0xc8], UR6 ;  /* 0x0000c80604ff75b2 */ /* 0x0008640008000100 */
[----:B----4-:R-:W-:Y:S01]  /*0bf0*/  NOP ;  /* 0x0000000000007918 */ /* 0x010fe20000000000 */
.L_x_13:
[----:B------:R-:W4:Y:S01]  /*0c00*/  SHFL.IDX PT, R2, R54, RZ, 0x1f ;  /* 0x00001fff36027589 */ /* 0x000f2200000e0000 */
[----:B------:R-:W1:Y:S01]  /*0c10*/  S2UR UR55, SR_CgaCtaId ;  /* 0x00000000003779c3 */ /* 0x000e620000008800 */
[----:B------:R-:W-:Y:S01]  /*0c20*/  NOP ;  /* 0x0000000000007918 */ /* 0x000fe20000000000 */
[----:B----4-:R-:W-:-:S13]  /*0c30*/  ISETP.NE.AND P0, PT, R2, 0x3, PT ;  /* 0x000000030200780c */ /* 0x010fda0003f05270 */
[----:B-1----:R-:W-:Y:S05]  /*0c40*/  @P0 BRA `(.L_x_14) ;  /* 0x0000000000340947 */ /* 0x002fea0003800000 */
[----:B--23--:R-:W-:Y:S01]  /*0c50*/  UMOV UR4, 0x400 ;  /* 0x0000040000047882 */ /* 0x00cfe20000000000 */
[----:B------:R-:W-:Y:S01]  /*0c60*/  UMOV UR6, 0x20 ;  /* 0x0000002000067882 */ /* 0x000fe20000000000 */
[----:B------:R-:W-:Y:S02]  /*0c70*/  ULEA UR4, UR55, UR4, 0x18 ;  /* 0x0000000437047291 */ /* 0x000fe4000f8ec0ff */
[----:B------:R-:W-:-:S04]  /*0c80*/  UIADD3 UR6, UPT, UPT, -UR6, 0x100000, URZ ;  /* 0x0010000006067890 */ /* 0x000fc8000fffe1ff */
[----:B------:R-:W-:Y:S02]  /*0c90*/  USHF.L.U32 UR7, UR6, 0xb, URZ ;  /* 0x0000000b06077899 */ /* 0x000fe400080006ff */
[----:B------:R-:W-:Y:S01]  /*0ca0*/  USHF.L.U32 UR6, UR6, 0x1, URZ ;  /* 0x0000000106067899 */ /* 0x000fe200080006ff */
[----:B------:R-:W-:Y:S01]  /*0cb0*/  ELECT P0, URZ, PT ;  /* 0x0000000000ff782f */ /* 0x000fe20003800000 */
[----:B------:R-:W1:Y:S10]  /*0cc0*/  FENCE.VIEW.ASYNC.S ;  /* 0x00000000000073c6 */ /* 0x000e740000000000 */
[----:B-1----:R1:W4:Y:S01]  /*0cd0*/  SYNCS.EXCH.64 URZ, [UR4+0xd0], UR6 ;  /* 0x0000d00604ff75b2 */ /* 0x0023220008000100 */
[----:B------:R1:W2:Y:S01]  /*0ce0*/  SYNCS.EXCH.64 URZ, [UR4+0xe0], UR6 ;  /* 0x0000e00604ff75b2 */ /* 0x0002a20008000100 */
[----:B------:R1:W3:Y:S01]  /*0cf0*/  SYNCS.EXCH.64 URZ, [UR4+0xd8], UR6 ;  /* 0x0000d80604ff75b2 */ /* 0x0002e20008000100 */
[----:B------:R1:W1:Y:S01]  /*0d00*/  SYNCS.EXCH.64 URZ, [UR4+0xe8], UR6 ;  /* 0x0000e80604ff75b2 */ /* 0x0002620008000100 */
[----:B------:R-:W-:Y:S01]  /*0d10*/  NOP ;  /* 0x0000000000007918 */ /* 0x000fe20000000000 */
.L_x_14:
[----:B-123--:R-:W1:Y:S01]  /*0d20*/  LDCU UR4, c[0x0][0x36c] ;  /* 0x00006d80ff0477ac */ /* 0x00ee620008000800 */
[----:B------:R-:W-:Y:S01]  /*0d30*/  ISETP.NE.OR P4, PT, R0, 0x2, !P4 ;  /* 0x000000020000780c */ /* 0x000fe20006785670 */
[----:B------:R-:W-:Y:S01]  /*0d40*/  NOP ;  /* 0x0000000000007918 */ /* 0x000fe20000000000 */
[----:B------:R-:W-:Y:S01]  /*0d50*/  LOP3.LUT R0, R64, 0x1f, RZ, 0xc0, !PT ;  /* 0x0000001f40007812 */ /* 0x000fe200078ec0ff */
[----:B------:R-:W-:Y:S02]  /*0d60*/  UISETP.NE.AND UP4, UPT, UR18, URZ, UPT ;  /* 0x000000ff1200728c */ /* 0x000fe4000bf85270 */
[----:B-1----:R-:W-:-:S09]  /*0d70*/  UISETP.EQ.U32.AND UP6, UPT, UR4, 0x1, UPT ;  /* 0x000000010400788c */ /* 0x002fd2000bfc2070 */
[----:B------:R-:W-:Y:S05]  /*0d80*/  BRA.U !UP6, `(.L_x_15) ;  /* 0x000000010e087547 */ /* 0x000fea000b800000 */
[----:B----4-:R-:W-:Y:S01]  /*0d90*/  UCGABAR_ARV ;  /* 0x00000000000079c7 */ /* 0x010fe20008000000 */
[----:B------:R-:W-:Y:S05]  /*0da0*/  BRA `(.L_x_16) ;  /* 0x0000000000047947 */ /* 0x000fea0003800000 */
.L_x_15:
[----:B----4-:R-:W-:Y:S01]  /*0db0*/  NOP ;  /* 0x0000000000007918 */ /* 0x010fe20000000000 */
.L_x_16:
[----:B------:R-:W1:Y:S01]  /*0dc0*/  S2UR UR26, SR_CTAID.X ;  /* 0x00000000001a79c3 */ /* 0x000e620000002500 */
[----:B------:R-:W-:-:S05]  /*0dd0*/  CS2R.32 R56, SR_CgaSize ;  /* 0x0000000000387805 */ /* 0x000fca0000008a00 */
[----:B------:R-:W-:-:S05]  /*0de0*/  IMAD R56, R56, -0xa0, RZ ;  /* 0xffffff6038387824 */ /* 0x000fca00078e02ff */
[----:B------:R-:W-:-:S14]  /*0df0*/  R2UR UR5, R56 ;  /* 0x00000000380572ca */ /* 0x000fdc00000e0000 */
[----:B------:R-:W2:Y:S01]  /*0e00*/  LDCU UR5, c[0x0][UR5+0x2b0] ;  /* 0x00005600050577ac */ /* 0x000ea20008000800 */
[----:B------:R-:W-:-:S05]  /*0e10*/  CS2R.32 R56, SR_CgaSize ;  /* 0x0000000000387805 */ /* 0x000fca0000008a00 */
[----:B------:R-:W-:-:S05]  /*0e20*/  IMAD R56, R56, -0xa0, RZ ;  /* 0xffffff6038387824 */ /* 0x000fca00078e02ff */
[----:B------:R-:W-:-:S14]  /*0e30*/  R2UR UR4, R56 ;  /* 0x00000000380472ca */ /* 0x000fdc00000e0000 */
[----:B------:R-:W3:Y:S01]  /*0e40*/  LDCU UR4, c[0x0][UR4+0x2b4] ;  /* 0x00005680040477ac */ /* 0x000ee20008000800 */
[----:B------:R-:W4:Y:S01]  /*0e50*/  S2UR UR27, SR_CTAID.Y ;  /* 0x00000000001b79c3 */ /* 0x000f220000002600 */
[----:B------:R-:W-:-:S05]  /*0e60*/  CS2R.32 R56, SR_CgaSize ;  /* 0x0000000000387805 */ /* 0x000fca0000008a00 */
[----:B------:R-:W-:-:S05]  /*0e70*/  IMAD R56, R56, -0xa0, RZ ;  /* 0xffffff6038387824 */ /* 0x000fca00078e02ff */
[----:B------:R-:W-:-:S14]  /*0e80*/  R2UR UR6, R56 ;  /* 0x00000000380672ca */ /* 0x000fdc00000e0000 */
[----:B------:R-:W3:Y:S01]  /*0e90*/  LDCU UR6, c[0x0][UR6+0x2a0] ;  /* 0x00005400060677ac */ /* 0x000ee20008000800 */
[----:B------:R-:W-:-:S05]  /*0ea0*/  CS2R.32 R56, SR_CgaSize ;  /* 0x0000000000387805 */ /* 0x000fca0000008a00 */
[----:B------:R-:W-:-:S05]  /*0eb0*/  IMAD R56, R56, -0xa0, RZ ;  /* 0xffffff6038387824 */ /* 0x000fca00078e02ff */
[----:B------:R-:W-:-:S14]  /*0ec0*/  R2UR UR7, R56 ;  /* 0x00000000380772ca */ /* 0x000fdc00000e0000 */
[----:B------:R-:W3:Y:S01]  /*0ed0*/  LDCU UR7, c[0x0][UR7+0x2a4] ;  /* 0x00005480070777ac */ /* 0x000ee20008000800 */
[----:B------:R-:W-:Y:S01]  /*0ee0*/  USHF.L.U32 UR29, UR55, 0x9, URZ ;  /* 0x00000009371d7899 */ /* 0x000fe200080006ff */
[----:B------:R-:W3:Y:S01]  /*0ef0*/  LDCU UR19, c[0x0][0xb24] ;  /* 0x00016480ff1377ac */ /* 0x000ee20008000800 */
[----:B------:R-:W3:Y:S01]  /*0f00*/  LDCU UR39, c[0x0][0xb24] ;  /* 0x00016480ff2777ac */ /* 0x000ee20008000800 */
[----:B-1----:R-:W-:Y:S01]  /*0f10*/  I2FP.F32.U32 R3, UR26 ;  /* 0x0000001a00037c45 */ /* 0x002fe20008201000 */
[----:B------:R-:W1:Y:S04]  /*0f20*/  LDCU UR22, c[0x0][0xb30] ;  /* 0x00016600ff1677ac */ /* 0x000e680008000800 */
[----:B--2---:R-:W-:Y:S01]  /*0f30*/  FMUL R3, R3, UR5 ;  /* 0x0000000503037c20 */ /* 0x004fe20008400000 */
[----:B------:R-:W-:Y:S01]  /*0f40*/  ULOP3.LUT UR29, UR29, 0x600, URZ, 0xc0, !UPT ;  /* 0x000006001d1d7892 */ /* 0x000fe2000f8ec0ff */
[----:B----4-:R-:W-:-:S04]  /*0f50*/  I2FP.F32.U32 R2, UR27 ;  /* 0x0000001b00027c45 */ /* 0x010fc80008201000 */
[----:B------:R-:W2:Y:S01]  /*0f60*/  F2I.U32.TRUNC.NTZ R3, R3 ;  /* 0x0000000300037305 */ /* 0x000ea2000020f000 */
[----:B---3--:R-:W-:-:S07]  /*0f70*/  FMUL R2, R2, UR4 ;  /* 0x0000000402027c20 */ /* 0x008fce0008400000 */
[----:B------:R-:W3:Y:S01]  /*0f80*/  F2I.U32.TRUNC.NTZ R2, R2 ;  /* 0x0000000200027305 */ /* 0x000ee2000020f000 */
[----:B--2---:R-:W-:Y:S02]  /*0f90*/  R2UR UR5, R3 ;  /* 0x00000000030572ca */ /* 0x004fe400000e0000 */
[----:B---3--:R-:W-:Y:S02]  /*0fa0*/  R2UR UR4, R2 ;  /* 0x00000000020472ca */ /* 0x008fe400000e0000 */
[----:B------:R-:W-:-:S09]  /*0fb0*/  PRMT R2, RZ, 0x7610, R2 ;  /* 0x00007610ff027816 */ /* 0x000fd20000000002 */
[----:B------:R-:W-:-:S04]  /*0fc0*/  UIADD3 UR5, UPT, UPT, -UR5, URZ, URZ ;  /* 0x000000ff05057290 */ /* 0x000fc8000fffe1ff */
[----:B------:R-:W-:Y:S02]  /*0fd0*/  UIMAD UR5, UR6, UR5, UR26 ;  /* 0x00000005060572a4 */ /* 0x000fe4000f8e021a */
[----:B------:R-:W-:-:S04]  /*0fe0*/  UIADD3 UR4, UPT, UPT, -UR4, URZ, URZ ;  /* 0x000000ff04047290 */ /* 0x000fc8000fffe1ff */
[----:B------:R-:W-:Y:S01]  /*0ff0*/  IMAD.U32 R56, RZ, RZ, UR5 ;  /* 0x00000005ff387e24 */ /* 0x000fe2000f8e00ff */
[----:B------:R-:W-:-:S06]  /*1000*/  UIMAD UR4, UR7, UR4, UR27 ;  /* 0x00000004070472a4 */ /* 0x000fcc000f8e021b */
[----:B------:R-:W-:Y:S01]  /*1010*/  IMAD.U32 R55, RZ, RZ, UR4 ;  /* 0x00000004ff377e24 */ /* 0x000fe2000f8e00ff */
[----:B-1----:R-:W-:Y:S06]  /*1020*/  BRA.U UP4, `(.L_x_17) ;  /* 0x0000000104487547 */ /* 0x002fec000b800000 */
[----:B------:R-:W-:Y:S02]  /*1030*/  R2UR UR4, R55 ;  /* 0x00000000370472ca */ /* 0x000fe400000e0000 */
[----:B------:R-:W-:-:S11]  /*1040*/  R2UR UR8, R56 ;  /* 0x00000000380872ca */ /* 0x000fd600000e0000 */
[----:B------:R-:W-:Y:S02]  /*1050*/  UISETP.NE.AND UP0, UPT, UR4, URZ, UPT ;  /* 0x000000ff0400728c */ /* 0x000fe4000bf05270 */
[----:B------:R-:W-:Y:S02]  /*1060*/  UISETP.NE.AND UP2, UPT, UR8, 0x1, UPT ;  /* 0x000000010800788c */ /* 0x000fe4000bf45270 */
[----:B------:R-:W-:-:S04]  /*1070*/  UISETP.EQ.OR UP0, UPT, UR8, URZ, !UP0 ;  /* 0x000000ff0800728c */ /* 0x000fc8000c702670 */
[----:B------:R-:W-:Y:S02]  /*1080*/  USEL UR7, URZ, 0x1, !UP0 ;  /* 0x00000001ff077887 */ /* 0x000fe4000c000000 */
[----:B------:R-:W-:-:S04]  /*1090*/  UISETP.NE.AND UP0, UPT, UR4, URZ, UPT ;  /* 0x000000ff0400728c */ /* 0x000fc8000bf05270 */
[----:B------:R-:W-:-:S04]  /*10a0*/  USEL UR4, URZ, 0x2, UP0 ;  /* 0x00000002ff047887 */ /* 0x000fc80008000000 */
[----:B------:R-:W-:Y:S02]  /*10b0*/  USEL UR6, UR4, 0x2, UP2 ;  /* 0x0000000204067887 */ /* 0x000fe40009000000 */
[----:B------:R-:W-:Y:S02]  /*10c0*/  USEL UR4, URZ, 0x4, UP0 ;  /* 0x00000004ff047887 */ /* 0x000fe40008000000 */
[----:B------:R-:W-:-:S04]  /*10d0*/  UISETP.NE.AND UP2, UPT, UR8, 0x2, UPT ;  /* 0x000000020800788c */ /* 0x000fc8000bf45270 */
[----:B------:R-:W-:Y:S02]  /*10e0*/  USEL UR5, UR4, 0x4, UP2 ;  /* 0x0000000404057887 */ /* 0x000fe40009000000 */
[----:B------:R-:W-:Y:S02]  /*10f0*/  USEL UR4, URZ, 0x8, UP0 ;  /* 0x00000008ff047887 */ /* 0x000fe40008000000 */
[----:B------:R-:W-:Y:S02]  /*1100*/  UISETP.NE.AND UP0, UPT, UR8, 0x3, UPT ;  /* 0x000000030800788c */ /* 0x000fe4000bf05270 */
[----:B------:R-:W-:Y:S02]  /*1110*/  UIADD3 UR5, UPT, UPT, UR5, UR6, UR7 ;  /* 0x0000000605057290 */ /* 0x000fe4000fffe007 */
[----:B------:R-:W-:-:S04]  /*1120*/  USEL UR4, UR4, 0x8, UP0 ;  /* 0x0000000804047887 */ /* 0x000fc80008000000 */
[----:B------:R-:W-:-:S06]  /*1130*/  UIADD3 UR4, UPT, UPT, UR5, UR4, URZ ;  /* 0x0000000405047290 */ /* 0x000fcc000fffe0ff */
[----:B------:R-:W-:-:S07]  /*1140*/  IMAD.U32 R2, RZ, RZ, UR4 ;  /* 0x00000004ff027e24 */ /* 0x000fce000f8e00ff */
.L_x_17:
[----:B------:R-:W1:Y:S01]  /*1150*/  S2UR UR60, SR_CTAID.Z ;  /* 0x00000000003c79c3 */ /* 0x000e620000002700 */
[----:B------:R-:W-:-:S09]  /*1160*/  UISETP.GE.AND UP0, UPT, UR19, 0x1, UPT ;  /* 0x000000011300788c */ /* 0x000fd2000bf06270 */
[----:B------:R-:W-:Y:S05]  /*1170*/  BRA.U !UP0, `(.L_x_18) ;  /* 0x0000000108d07547 */ /* 0x000fea000b800000 */
[----:B------:R-:W2:Y:S01]  /*1180*/  LDCU UR20, c[0x0][0xb0c] ;  /* 0x00016180ff1477ac */ /* 0x000ea20008000800 */
[----:B------:R-:W3:Y:S01]  /*1190*/  LDCU.128 UR12, c[0x0][0xb10] ;  /* 0x00016200ff0c77ac */ /* 0x000ee20008000c00 */
[----:B------:R-:W4:Y:S01]  /*11a0*/  LDCU UR6, c[0x0][0x370] ;  /* 0x00006e00ff0677ac */ /* 0x000f220008000800 */
[----:B------:R-:W1:Y:S01]  /*11b0*/  LDCU UR7, c[0x0][0x374] ;  /* 0x00006e80ff0777ac */ /* 0x000e620008000800 */
[----:B------:R-:W1:Y:S01]  /*11c0*/  LDCU UR21, c[0x0][0xb20] ;  /* 0x00016400ff1577ac */ /* 0x000e620008000800 */
[----:B--2---:R-:W-:Y:S02]  /*11d0*/  UISETP.NE.AND UP0, UPT, UR20, 0x1, UPT ;  /* 0x000000011400788c */ /* 0x004fe4000bf05270 */
[----:B---3--:R-:W-:Y:S01]  /*11e0*/  UIMAD.WIDE.U32 UR4, UR26, UR12, URZ ;  /* 0x0000000c1a0472a5 */ /* 0x008fe2000f8e00ff */
[----:B------:R-:W2:Y:S01]  /*11f0*/  LDCU.64 UR8, c[0x0][0xb28] ;  /* 0x00016500ff0877ac */ /* 0x000ea20008000a00 */
[----:B----4-:R-:W-:Y:S02]  /*1200*/  UIMAD.WIDE.U32 UR10, UR6, UR12, URZ ;  /* 0x0000000c060a72a5 */ /* 0x010fe4000f8e00ff */
[----:B------:R-:W-:-:S02]  /*1210*/  USHF.R.U32.HI UR5, URZ, UR13, UR5 ;  /* 0x0000000dff057299 */ /* 0x000fc40008011605 */
[----:B------:R-:W-:Y:S02]  /*1220*/  UISETP.NE.AND UP2, UPT, UR19, 0x1, UPT ;  /* 0x000000011300788c */ /* 0x000fe4000bf45270 */
[----:B------:R-:W-:Y:S01]  /*1230*/  USEL UR5, UR26, UR5, !UP0 ;  /* 0x000000051a057287 */ /* 0x000fe2000c000000 */
[----:B------:R-:W-:Y:S01]  /*1240*/  UMOV UR10, UR11 ;  /* 0x0000000b000a7c82 */ /* 0x000fe20008000000 */
[----:B------:R-:W-:Y:S02]  /*1250*/  UIMAD.WIDE.U32 UR16, UR27, UR15, URZ ;  /* 0x0000000f1b1072a5 */ /* 0x000fe4000f8e00ff */
[----:B------:R-:W-:Y:S02]  /*1260*/  @UP0 USHF.R.U32.HI UR6, URZ, UR13, UR10 ;  /* 0x0000000dff060299 */ /* 0x000fe4000801160a */
[----:B------:R-:W-:Y:S02]  /*1270*/  UISETP.NE.AND UP0, UPT, UR14, 0x1, UPT ;  /* 0x000000010e00788c */ /* 0x000fe4000bf05270 */
[----:B-1----:R-:W-:-:S02]  /*1280*/  UIMAD.WIDE.U32 UR10, UR7, UR15, URZ ;  /* 0x0000000f070a72a5 */ /* 0x002fc4000f8e00ff */
[----:B--2---:R-:W-:Y:S01]  /*1290*/  UIMAD.WIDE.U32 UR12, UR6, UR8, URZ ;  /* 0x00000008060c72a5 */ /* 0x004fe2000f8e00ff */
[----:B------:R-:W-:Y:S02]  /*12a0*/  UMOV UR4, UR17 ;  /* 0x0000001100047c82 */ /* 0x000fe40008000000 */
[----:B------:R-:W-:Y:S02]  /*12b0*/  USHF.R.U32.HI UR4, URZ, UR21, UR4 ;  /* 0x00000015ff047299 */ /* 0x000fe40008011604 */
[----:B------:R-:W-:Y:S02]  /*12c0*/  UMOV UR10, UR11 ;  /* 0x0000000b000a7c82 */ /* 0x000fe40008000000 */
[----:B------:R-:W-:Y:S01]  /*12d0*/  UMOV UR12, UR13 ;  /* 0x0000000d000c7c82 */ /* 0x000fe20008000000 */
[----:B------:R-:W-:Y:S02]  /*12e0*/  @UP0 USHF.R.U32.HI UR7, URZ, UR21, UR10 ;  /* 0x00000015ff070299 */ /* 0x000fe4000801160a */
[----:B------:R-:W-:-:S02]  /*12f0*/  USEL UR4, UR27, UR4, !UP0 ;  /* 0x000000041b047287 */ /* 0x000fc4000c000000 */
[----:B------:R-:W-:Y:S02]  /*1300*/  UIMAD.WIDE.U32 UR10, UR7, UR8, URZ ;  /* 0x00000008070a72a5 */ /* 0x000fe4000f8e00ff */
[----:B------:R-:W-:Y:S02]  /*1310*/  @UP2 USHF.R.U32.HI UR6, URZ, UR9, UR12 ;  /* 0x00000009ff062299 */ /* 0x000fe4000801160c */
[----:B------:R-:W-:-:S03]  /*1320*/  UIMAD.WIDE.U32 UR12, UR4, UR8, URZ ;  /* 0x00000008040c72a5 */ /* 0x000fc6000f8e00ff */
[----:B------:R-:W-:Y:S02]  /*1330*/  UMOV UR10, UR11 ;  /* 0x0000000b000a7c82 */ /* 0x000fe40008000000 */
[----:B------:R-:W-:Y:S02]  /*1340*/  @UP2 USHF.R.U32.HI UR7, URZ, UR9, UR10 ;  /* 0x00000009ff072299 */ /* 0x000fe4000801160a */
[----:B------:R-:W-:Y:S02]  /*1350*/  UIMAD UR10, UR6, UR19, URZ ;  /* 0x00000013060a72a4 */ /* 0x000fe4000f8e02ff */
[----:B------:R-:W-:-:S04]  /*1360*/  UIMAD UR7, UR7, UR19, URZ ;  /* 0x00000013070772a4 */ /* 0x000fc8000f8e02ff */
[----:B------:R-:W-:-:S03]  /*1370*/  UISETP.GE.AND UP0, UPT, UR4, UR7, UPT ;  /* 0x000000070400728c */ /* 0x000fc6000bf06270 */
[----:B------:R-:W-:Y:S01]  /*1380*/  UMOV UR7, UR13 ;  /* 0x0000000d00077c82 */ /* 0x000fe20008000000 */
[----:B------:R-:W-:Y:S02]  /*1390*/  UISETP.GE.OR UP0, UPT, UR5, UR10, UP0 ;  /* 0x0000000a0500728c */ /* 0x000fe40008706670 */
[----:B------:R-:W-:Y:S02]  /*13a0*/  UIMAD.WIDE.U32 UR10, UR5, UR8, URZ ;  /* 0x00000008050a72a5 */ /* 0x000fe4000f8e00ff */
[----:B------:R-:W-:Y:S02]  /*13b0*/  USHF.R.U32.HI UR7, URZ, UR9, UR7 ;  /* 0x00000009ff077299 */ /* 0x000fe40008011607 */
[----:B------:R-:W-:Y:S02]  /*13c0*/  UIADD3 UR10, UPT, UPT, -UR4, URZ, URZ ;  /* 0x000000ff040a7290 */ /* 0x000fe4000fffe1ff */
[----:B------:R-:W-:Y:S02]  /*13d0*/  USEL UR7, UR4, UR7, !UP2 ;  /* 0x0000000704077287 */ /* 0x000fe4000d000000 */
[----:B------:R-:W-:Y:S01]  /*13e0*/  UIMAD UR10, UR14, UR10, UR27 ;  /* 0x0000000a0e0a72a4 */ /* 0x000fe2000f8e021b */
[----:B------:R-:W-:Y:S01]  /*13f0*/  @!UP0 UMOV UR8, UR11 ;  /* 0x0000000b00088c82 */ /* 0x000fe20008000000 */
[----:B------:R-:W-:-:S02]  /*1400*/  UIADD3 UR11, UPT, UPT, -UR5, URZ, URZ ;  /* 0x000000ff050b7290 */ /* 0x000fc4000fffe1ff */
[----:B------:R-:W-:Y:S02]  /*1410*/  @!UP0 USHF.R.U32.HI UR8, URZ, UR9, UR8 ;  /* 0x00000009ff088299 */ /* 0x000fe40008011608 */
[----:B------:R-:W-:Y:S02]  /*1420*/  UIADD3 UR9, UPT, UPT, -UR7, URZ, URZ ;  /* 0x000000ff07097290 */ /* 0x000fe4000fffe1ff */
[----:B------:R-:W-:Y:S02]  /*1430*/  @!UP0 USEL UR8, UR5, UR8, !UP2 ;  /* 0x0000000805088287 */ /* 0x000fe4000d000000 */
[----:B------:R-:W-:Y:S02]  /*1440*/  UIMAD UR9, UR19, UR9, UR4 ;  /* 0x00000009130972a4 */ /* 0x000fe4000f8e0204 */
[----:B------:R-:W-:Y:S02]  /*1450*/  @!UP0 UIADD3 UR7, UPT, UPT, UR7, -UR8, URZ ;  /* 0x8000000807078290 */ /* 0x000fe4000fffe0ff */
[----:B------:R-:W-:-:S02]  /*1460*/  @!UP0 UIMAD UR6, UR9, UR6, UR8 ;  /* 0x00000006090682a4 */ /* 0x000fc4000f8e0208 */
[----:B------:R-:W-:Y:S02]  /*1470*/  @!UP0 UIMAD UR4, UR7, UR19, UR5 ;  /* 0x00000013070482a4 */ /* 0x000fe4000f8e0205 */
[----:B------:R-:W-:Y:S02]  /*1480*/  UIMAD UR26, UR20, UR11, UR26 ;  /* 0x0000000b141a72a4 */ /* 0x000fe4000f8e021a */
[----:B------:R-:W-:Y:S01]  /*1490*/  UIMAD UR27, UR4, UR14, UR10 ;  /* 0x0000000e041b72a4 */ /* 0x000fe2000f8e020a */
[----:B------:R-:W-:Y:S02]  /*14a0*/  @!UP0 UMOV UR5, UR6 ;  /* 0x0000000600058c82 */ /* 0x000fe40008000000 */
[----:B------:R-:W-:-:S12]  /*14b0*/  UIMAD UR26, UR5, UR20, UR26 ;  /* 0x00000014051a72a4 */ /* 0x000fd8000f8e021a */
.L_x_18:
[----:B------:R-:W-:-:S09]  /*14c0*/  UISETP.NE.AND UP0, UPT, UR22, 0x1, UPT ;  /* 0x000000011600788c */ /* 0x000fd2000bf05270 */
[----:B------:R-:W-:Y:S05]  /*14d0*/  BRA.U UP0, `(.L_x_19) ;  /* 0x0000000100407547 */ /* 0x000fea000b800000 */
[----:B------:R-:W2:Y:S01]  /*14e0*/  LDCU.128 UR8, c[0x0][0xb10] ;  /* 0x00016200ff0877ac */ /* 0x000ea20008000c00 */
[----:B------:R-:W3:Y:S01]  /*14f0*/  LDCU UR12, c[0x0][0xb0c] ;  /* 0x00016180ff0c77ac */ /* 0x000ee20008000800 */
[----:B------:R-:W4:Y:S01]  /*1500*/  LDCU UR13, c[0x0][0xb20] ;  /* 0x00016400ff0d77ac */ /* 0x000f220008000800 */
[----:B--2---:R-:W-:Y:S02]  /*1510*/  UIMAD.WIDE.U32 UR4, UR26, UR8, URZ ;  /* 0x000000081a0472a5 */ /* 0x004fe4000f8e00ff */
[----:B------:R-:W-:Y:S02]  /*1520*/  UIMAD.WIDE.U32 UR6, UR27, UR11, URZ ;  /* 0x0000000b1b0672a5 */ /* 0x000fe4000f8e00ff */
[----:B---3--:R-:W-:Y:S02]  /*1530*/  UISETP.NE.AND UP0, UPT, UR12, 0x1, UPT ;  /* 0x000000010c00788c */ /* 0x008fe4000bf05270 */
[----:B------:R-:W-:-:S03]  /*1540*/  USHF.R.U32.HI UR5, URZ, UR9, UR5 ;  /* 0x00000009ff057299 */ /* 0x000fc60008011605 */
[----:B------:R-:W-:Y:S01]  /*1550*/  UMOV UR4, UR7 ;  /* 0x0000000700047c82 */ /* 0x000fe20008000000 */
[----:B------:R-:W-:Y:S02]  /*1560*/  USEL UR5, UR26, UR5, !UP0 ;  /* 0x000000051a057287 */ /* 0x000fe4000c000000 */
[----:B------:R-:W-:Y:S02]  /*1570*/  UISETP.NE.AND UP0, UPT, UR10, 0x1, UPT ;  /* 0x000000010a00788c */ /* 0x000fe4000bf05270 */
[----:B----4-:R-:W-:-:S04]  /*1580*/  USHF.R.U32.HI UR4, URZ, UR13, UR4 ;  /* 0x0000000dff047299 */ /* 0x010fc80008011604 */
[----:B------:R-:W-:-:S04]  /*1590*/  USEL UR4, UR27, UR4, !UP0 ;  /* 0x000000041b047287 */ /* 0x000fc8000c000000 */
[----:B------:R-:W-:Y:S02]  /*15a0*/  UIADD3 UR6, UPT, UPT, UR5, -UR4, URZ ;  /* 0x8000000405067290 */ /* 0x000fe4000fffe0ff */
[----:B------:R-:W-:Y:S02]  /*15b0*/  UIADD3 UR4, UPT, UPT, -UR5, UR4, URZ ;  /* 0x0000000405047290 */ /* 0x000fe4000fffe1ff */
[----:B------:R-:W-:Y:S02]  /*15c0*/  UIMAD UR27, UR6, UR10, UR27 ;  /* 0x0000000a061b72a4 */ /* 0x000fe4000f8e021b */
[----:B------:R-:W-:-:S12]  /*15d0*/  UIMAD UR26, UR4, UR12, UR26 ;  /* 0x0000000c041a72a4 */ /* 0x000fd8000f8e021a */
.L_x_19:
[----:B------:R-:W-:Y:S01]  /*15e0*/  UISETP.NE.AND UP0, UPT, UR18, 0x2, UPT ;  /* 0x000000021200788c */ /* 0x000fe2000bf05270 */
[----:B------:R-:W-:Y:S09]  /*15f0*/  BRA.U !UP6, `(.L_x_20) ;  /* 0x000000010e0c7547 */ /* 0x000ff2000b800000 */
[----:B------:R-:W-:Y:S01]  /*1600*/  UCGABAR_WAIT ;  /* 0x0000000000007dc7 */ /* 0x000fe20008000000 */
[----:B------:R-:W-:Y:S01]  /*1610*/  CCTL.IVALL ;  /* 0x00000000ff00798f */ /* 0x000fe20002000000 */
[----:B------:R-:W-:Y:S05]  /*1620*/  BRA `(.L_x_21) ;  /* 0x0000000000047947 */ /* 0x000fea0003800000 */
.L_x_20:
[----:B------:R-:W-:Y:S06]  /*1630*/  BAR.SYNC.DEFER_BLOCKING 0x0 ;  /* 0x0000000000007b1d */ /* 0x000fec0000010000 */
.L_x_21:
[----:B------:R-:W-:Y:S05]  /*1640*/  BRA.U UP0, `(.L_x_22) ;  /* 0x0000001500d47547 */ /* 0x000fea000b800000 */
[----:B------:R-:W2:Y:S01]  /*1650*/  LDCU UR6, c[0x0][0x38c] ;  /* 0x00007180ff0677ac */ /* 0x000ea20008000800 */
[----:B------:R-:W-:Y:S01]  /*1660*/  PLOP3.LUT P2, PT, PT, PT, UP3, 0x80, 0x8 ;  /* 0x000000000008781c */ /* 0x000fe20003f4f038 */
[----:B------:R-:W-:Y:S01]  /*1670*/  IMAD.MOV.U32 R12, RZ, RZ, 0x1 ;  /* 0x00000001ff0c7424 */ /* 0x000fe200078e00ff */
[----:B------:R-:W-:Y:S01]  /*1680*/  ISETP.EQ.OR P3, PT, R0, RZ, P4 ;  /* 0x000000ff0000720c */ /* 0x000fe20002762670 */
[----:B------:R-:W-:Y:S01]  /*1690*/  UISETP.NE.AND UP1, UPT, UR18, URZ, UPT ;  /* 0x000000ff1200728c */ /* 0x000fe2000bf25270 */
[----:B------:R-:W-:Y:S01]  /*16a0*/  PLOP3.LUT P2, PT, P2, PT, PT, 0x8, 0x80 ;  /* 0x000000000080781c */ /* 0x000fe2000174e170 */
[----:B------:R-:W-:Y:S01]  /*16b0*/  USEL UR38, URZ, 0x1, UP5 ;  /* 0x00000001ff267887 */ /* 0x000fe2000a800000 */
[----:B------:R-:W-:Y:S01]  /*16c0*/  CS2R R10, SRZ ;  /* 0x00000000000a7805 */ /* 0x000fe2000001ff00 */
[----:B------:R-:W-:Y:S01]  /*16d0*/  IMAD.MOV.U32 R9, RZ, RZ, RZ ;  /* 0x000000ffff097224 */ /* 0x000fe200078e00ff */
[----:B------:R-:W3:Y:S01]  /*16e0*/  LDCU UR62, c[0x0][0x370] ;  /* 0x00006e00ff3e77ac */ /* 0x000ee20008000800 */
[----:B------:R-:W-:Y:S01]  /*16f0*/  IMAD.MOV.U32 R8, RZ, RZ, 0x1 ;  /* 0x00000001ff087424 */ /* 0x000fe200078e00ff */
[----:B------:R-:W4:Y:S01]  /*1700*/  LDCU.64 UR46, c[0x0][0x348] ;  /* 0x00006900ff2e77ac */ /* 0x000f220008000a00 */
[----:B------:R-:W-:-:S02]  /*1710*/  USHF.R.U32.HI UR66, URZ, 0x5, UR29 ;  /* 0x00000005ff427899 */ /* 0x000fc4000801161d */
[----:B--2---:R-:W-:Y:S02]  /*1720*/  UIADD3 UR5, UPT, UPT, UR6, 0x7f, URZ ;  /* 0x0000007f06057890 */ /* 0x004fe4000fffe0ff */
[----:B------:R-:W-:Y:S02]  /*1730*/  UIADD3 UR67, UPT, UPT, UR6, 0xfe, URZ ;  /* 0x000000fe06437890 */ /* 0x000fe4000fffe0ff */
[----:B------:R-:W-:Y:S01]  /*1740*/  USHF.R.S32.HI UR4, URZ, 0x1f, UR5 ;  /* 0x0000001fff047899 */ /* 0x000fe20008011405 */
[----:B------:R-:W2:Y:S03]  /*1750*/  LDCU UR61, c[0x0][0x374] ;  /* 0x00006e80ff3d77ac */ /* 0x000ea60008000800 */
[----:B------:R-:W-:Y:S02]  /*1760*/  ULEA.HI UR4, UR4, UR5, URZ, 0x7 ;  /* 0x0000000504047291 */ /* 0x000fe4000f8f38ff */
[----:B------:R-:W-:-:S02]  /*1770*/  USEL UR38, UR38, 0x2, UP1 ;  /* 0x0000000226267887 */ /* 0x000fc40008800000 */
[----:B------:R-:W-:Y:S02]  /*1780*/  USHF.R.S32.HI UR64, URZ, 0x7, UR4 ;  /* 0x00000007ff407899 */ /* 0x000fe40008011404 */
[----:B------:R-:W-:Y:S02]  /*1790*/  UIADD3 UR4, UPT, UPT, UR6, -0x1, URZ ;  /* 0xffffffff06047890 */ /* 0x000fe4000fffe0ff */
[----:B------:R-:W-:Y:S02]  /*17a0*/  UISETP.LT.U32.AND UP0, UPT, UR64, 0x3, UPT ;  /* 0x000000034000788c */ /* 0x000fe4000bf01070 */
[----:B------:R-:W-:Y:S02]  /*17b0*/  UISETP.GE.U32.AND UP2, UPT, UR4, -0xff, UPT ;  /* 0xffffff010400788c */ /* 0x000fe4000bf46070 */
[----:B------:R-:W-:Y:S01]  /*17c0*/  USEL UR63, UR64, 0x3, UP0 ;  /* 0x00000003403f7887 */ /* 0x000fe20008000000 */
[----:B------:R-:W-:-:S03]  /*17d0*/  UMOV UR23, URZ ;  /* 0x000000ff00177c82 */ /* 0x000fc60008000000 */
[----:B------:R-:W-:Y:S02]  /*17e0*/  UIADD3 UR37, UPT, UPT, UR63, -0x1, URZ ;  /* 0xffffffff3f257890 */ /* 0x000fe4000fffe0ff */
[----:B------:R-:W-:-:S03]  /*17f0*/  UIADD3 UR65, UPT, UPT, UR64, -UR63, URZ ;  /* 0x8000003f40417290 */ /* 0x000fc6000fffe0ff */
[----:B------:R-:W-:-:S04]  /*1800*/  @UP2 UIADD3 UR37, UPT, UPT, UR63, URZ, URZ ;  /* 0x000000ff3f252290 */ /* 0x000fc8000fffe0ff */
[----:B--234-:R-:W-:-:S12]  /*1810*/  UIADD3 UR37, UPT, UPT, UR37, 0x1, URZ ;  /* 0x0000000125257890 */ /* 0x01cfd8000fffe0ff */
.L_x_46:
[----:B------:R-:W-:Y:S01]  /*1820*/  UISETP.NE.AND UP0, UPT, UR55, URZ, UPT ;  /* 0x000000ff3700728c */ /* 0x000fe2000bf05270 */
[----:B------:R-:W2:Y:S08]  /*1830*/  S2UR UR55, SR_CgaCtaId ;  /* 0x00000000003779c3 */ /* 0x000eb00000008800 */
[----:B---3--:R-:W-:Y:S05]  /*1840*/  BRA.U UP0, `(.L_x_23) ;  /* 0x0000000100347547 */ /* 0x008fea000b800000 */
[----:B------:R-:W3:Y:S01]  /*1850*/  S2R R0, SR_CgaCtaId ;  /* 0x0000000000007919 */ /* 0x000ee20000008800 */
[----:B------:R-:W-:-:S04]  /*1860*/  MOV R2, 0x400 ;  /* 0x0000040000027802 */ /* 0x000fc80000000f00 */
[----:B---3--:R-:W-:Y:S02]  /*1870*/  LEA R0, R0, R2, 0x18 ;  /* 0x0000000200007211 */ /* 0x008fe400078ec0ff */
[----:B------:R-:W-:-:S03]  /*1880*/  SHF.L.U32 R2, R8, 0x1f, RZ ;  /* 0x0000001f08027819 */ /* 0x000fc600000006ff */
[----:B------:R-:W-:-:S04]  /*1890*/  IMAD R0, R9, 0x8, R0 ;  /* 0x0000000809007824 */ /* 0x000fc800078e0200 */
[----:B------:R-:W3:Y:S02]  /*18a0*/  SYNCS.PHASECHK.TRANS64.TRYWAIT P0, [R0+URZ+0xe0], R2 ;  /* 0x0000e002000075a7 */ /* 0x000ee400080011ff */
[----:B---3--:R-:W-:Y:S05]  /*18b0*/  @!P0 BRA `(.L_x_24) ;  /* 0x0000006800388947 */ /* 0x008fea0003800000 */
.L_x_125:
[----:B------:R-:W-:Y:S01]  /*18c0*/  VIADD R9, R9, 0x1 ;  /* 0x0000000109097836 */ /* 0x000fe20000000000 */
[----:B------:R3:W-:Y:S04]  /*18d0*/  SYNCS.ARRIVE.TRANS64.A1T0 RZ, [R0+URZ+0xd0], RZ ;  /* 0x0000d0ff00ff79a7 */ /* 0x0007e800081000ff */
[----:B------:R-:W-:-:S04]  /*18e0*/  ISETP.NE.AND P0, PT, R9, 0x2, PT ;  /* 0x000000020900780c */ /* 0x000fc80003f05270 */
[----:B------:R-:W-:Y:S02]  /*18f0*/  SEL R9, R9, RZ, P0 ;  /* 0x000000ff09097207 */ /* 0x000fe40000000000 */
[----:B---3--:R-:W-:-:S04]  /*1900*/  SEL R0, RZ, 0x1, P0 ;  /* 0x00000001ff007807 */ /* 0x008fc80000000000 */
[----:B------:R-:W-:-:S07]  /*1910*/  LOP3.LUT R8, R8, R0, RZ, 0x3c, !PT ;  /* 0x0000000008087212 */ /* 0x000fce00078e3cff */
.L_x_23:
[----:B------:R-:W-:Y:S01]  /*1920*/  UMOV UR21, 0x400 ;  /* 0x0000040000157882 */ /* 0x000fe20000000000 */
[----:B------:R-:W-:Y:S01]  /*1930*/  SHF.L.U32 R0, R12, 0x1f, RZ ;  /* 0x0000001f0c007819 */ /* 0x000fe200000006ff */
[----:B--2---:R-:W-:Y:S02]  /*1940*/  ULEA UR21, UR55, UR21, 0x18 ;  /* 0x0000001537157291 */ /* 0x004fe4000f8ec0ff */
[----:B------:R-:W-:Y:S02]  /*1950*/  UISETP.GE.U32.AND UP0, UPT, UR67, 0xff, UPT ;  /* 0x000000ff4300788c */ /* 0x000fe4000bf06070 */
[----:B------:R-:W-:Y:S02]  /*1960*/  ULEA UR4, UR23, UR21, 0x3 ;  /* 0x0000001517047291 */ /* 0x000fe4000f8e18ff */
[----:B------:R-:W-:Y:S02]  /*1970*/  USHF.L.U32 UR59, UR26, 0x6, URZ ;  /* 0x000000061a3b7899 */ /* 0x000fe400080006ff */
[----:B------:R-:W-:Y:S01]  /*1980*/  ULEA UR27, UR27, UR66, 0x6 ;  /* 0x000000421b1b7291 */ /* 0x000fe2000f8e30ff */
[----:B------:R-:W-:-:S04]  /*1990*/  UMOV UR13, URZ ;  /* 0x000000ff000d7c82 */ /* 0x000fc80008000000 */
[----:B------:R2:W3:Y:S01]  /*19a0*/  SYNCS.PHASECHK.TRANS64.TRYWAIT P1, [UR4+0x18], R0 ;  /* 0x00001800ff0075a7 */ /* 0x0004e20008021104 */
[----:B------:R-:W-:Y:S06]  /*19b0*/  BRA.U !UP0, `(.L_x_25) ;  /* 0x0000000508587547 */ /* 0x000fec000b800000 */
[----:B------:R-:W-:Y:S01]  /*19c0*/  UMOV UR22, URZ ;  /* 0x000000ff00167c82 */ /* 0x000fe20008000000 */
[----:B------:R-:W-:-:S05]  /*19d0*/  UMOV UR6, UR23 ;  /* 0x0000001700067c82 */ /* 0x000fca0008000000 */
.L_x_33:
[----:B------:R-:W-:Y:S01]  /*19e0*/  ULEA UR57, UR6, UR21, 0x3 ;  /* 0x0000001506397291 */ /* 0x000fe2000f8e18ff */
[----:B---3--:R-:W-:Y:S01]  /*19f0*/  @!P4 MOV R2, 0x10000 ;  /* 0x000100000002c802 */ /* 0x008fe20000000f00 */
[----:B-123--:R-:W-:Y:S10]  /*1a00*/  @P1 BRA `(.L_x_26) ;  /* 0x00000000000c1947 */ /* 0x00eff40003800000 */
[----:B------:R-:W-:-:S04]  /*1a10*/  SHF.L.U32 R3, R12, 0x1f, RZ ;  /* 0x0000001f0c037819 */ /* 0x000fc800000006ff */
[----:B------:R-:W3:Y:S02]  /*1a20*/  SYNCS.PHASECHK.TRANS64.TRYWAIT P0, [UR57+0x18], R3 ;  /* 0x00001803ff0075a7 */ /* 0x000ee40008001139 */
[----:B---3--:R-:W-:Y:S05]  /*1a30*/  @!P0 BRA `(.L_x_27) ;  /* 0x0000006400ec8947 */ /* 0x008fea0003800000 */
.L_x_26:
[----:B------:R3:W-:Y:S01]  /*1a40*/  @!P4 SYNCS.ARRIVE.TRANS64 RZ, [UR57], R2 ;  /* 0x00000002ffffc9a7 */ /* 0x0007e20008000039 */
[----:B------:R-:W-:-:S04]  /*1a50*/  ULOP3.LUT UR4, UR38, 0x2, URZ, 0xfc, !UPT ;  /* 0x0000000226047892 */ /* 0x000fc8000f8efcff */
[----:B------:R-:W-:-:S09]  /*1a60*/  UISETP.NE.AND UP0, UPT, UR4, 0x2, UPT ;  /* 0x000000020400788c */ /* 0x000fd2000bf05270 */
[----:B------:R-:W-:Y:S05]  /*1a70*/  BRA.U UP0, `(.L_x_28) ;  /* 0x0000000100047547 */ /* 0x000fea000b800000 */
[----:B-1----:R-:W-:Y:S05]  /*1a80*/  BPT.TRAP 0x1 ;  /* 0x000000040000795c */ /* 0x002fea0000300000 */
.L_x_28:
[----:B------:R-:W-:Y:S04]  /*1a90*/  BSSY.RECONVERGENT B0, `(.L_x_29) ;  /* 0x0000003000007945 */ /* 0x000fe80003800200 */
[----:B------:R-:W-:Y:S05]  /*1aa0*/  @P3 BRA `(.L_x_30) ;  /* 0x0000000000043947 */ /* 0x000fea0003800000 */
[----:B-1----:R-:W-:Y:S05]  /*1ab0*/  BPT.TRAP 0x1 ;  /* 0x000000040000795c */ /* 0x002fea0000300000 */
.L_x_30:
[----:B-1----:R-:W-:Y:S05]  /*1ac0*/  BSYNC.RECONVERGENT B0 ;  /* 0x0000000000007941 */ /* 0x002fea0003800200 */
.L_x_29:
[----:B------:R-:W-:Y:S01]  /*1ad0*/  UIADD3 UR4, UPT, UPT, UR6, 0x1, URZ ;  /* 0x0000000106047890 */ /* 0x000fe2000fffe0ff */
[----:B------:R-:W-:Y:S01]  /*1ae0*/  BSSY.RECONVERGENT B0, `(.L_x_31) ;  /* 0x000003e000007945 */ /* 0x000fe20003800200 */
[----:B------:R-:W-:Y:S02]  /*1af0*/  ELECT P0, URZ, PT ;  /* 0x0000000000ff782f */ /* 0x000fe40003800000 */
[----:B------:R-:W-:-:S04]  /*1b00*/  UISETP.NE.AND UP0, UPT, UR4, 0x3, UPT ;  /* 0x000000030400788c */ /* 0x000fc8000bf05270 */
[----:B------:R-:W-:Y:S02]  /*1b10*/  USEL UR5, URZ, 0x1, UP0 ;  /* 0x00000001ff057887 */ /* 0x000fe40008000000 */
[----:B------:R-:W-:-:S04]  /*1b20*/  USEL UR23, UR4, URZ, UP0 ;  /* 0x000000ff04177287 */ /* 0x000fc80008000000 */
[----:B------:R-:W-:Y:S01]  /*1b30*/  ULEA UR4, UR23, UR21, 0x3 ;  /* 0x0000001517047291 */ /* 0x000fe2000f8e18ff */
[----:B------:R-:W-:-:S04]  /*1b40*/  LOP3.LUT R12, R12, UR5, RZ, 0x3c, !PT ;  /* 0x000000050c0c7c12 */ /* 0x000fc8000f8e3cff */
[----:B--2---:R-:W-:-:S04]  /*1b50*/  SHF.L.U32 R0, R12, 0x1f, RZ ;  /* 0x0000001f0c007819 */ /* 0x004fc800000006ff */
[----:B------:R1:W2:Y:S01]  /*1b60*/  SYNCS.PHASECHK.TRANS64.TRYWAIT P1, [UR4+0x18], R0 ;  /* 0x00001800ff0075a7 */ /* 0x0002a20008021104 */
[----:B------:R-:W-:Y:S05]  /*1b70*/  @!P0 BRA `(.L_x_32) ;  /* 0x0000000000d08947 */ /* 0x000fea0003800000 */
[----:B------:R-:W-:Y:S02]  /*1b80*/  ULEA UR32, UR6, UR21, 0xf ;  /* 0x0000001506207291 */ /* 0x000fe4000f8e78ff */
[----:B------:R-:W-:Y:S02]  /*1b90*/  UIADD3 UR4, UP1, UPT, UR46, 0x80, URZ ;  /* 0x000000802e047890 */ /* 0x000fe4000ff3e0ff */
[----:B------:R-:W-:Y:S02]  /*1ba0*/  ULEA UR7, UR6, UR29, 0xd ;  /* 0x0000001d06077291 */ /* 0x000fe4000f8e68ff */
[----:B------:R-:W-:Y:S02]  /*1bb0*/  USHF.L.U32 UR58, UR22, 0x7, URZ ;  /* 0x00000007163a7899 */ /* 0x000fe400080006ff */
[----:B------:R-:W-:Y:S02]  /*1bc0*/  UIADD3 UR14, UP0, UPT, UR46, 0x180, URZ ;  /* 0x000001802e0e7890 */ /* 0x000fe4000ff1e0ff */
[----:B------:R-:W-:-:S02]  /*1bd0*/  UIADD3.X UR5, UPT, UPT, URZ, UR47, URZ, UP1, !UPT ;  /* 0x0000002fff057290 */ /* 0x000fc40008ffe4ff */
[----:B------:R-:W-:Y:S02]  /*1be0*/  ULEA UR7, UR7, UR21, 0x2 ;  /* 0x0000001507077291 */ /* 0x000fe4000f8e10ff */
[----:B------:R-:W-:Y:S02]  /*1bf0*/  UIADD3 UR56, UPT, UPT, UR32, 0x6800, URZ ;  /* 0x0000680020387890 */ /* 0x000fe4000fffe0ff */
[----:B------:R-:W-:Y:S02]  /*1c00*/  UIADD3 UR50, UPT, UPT, UR58, 0x20, URZ ;  /* 0x000000203a327890 */ /* 0x000fe4000fffe0ff */
[----:B------:R-:W-:Y:S02]  /*1c10*/  UIADD3 UR48, UPT, UPT, UR32, 0x8800, URZ ;  /* 0x0000880020307890 */ /* 0x000fe4000fffe0ff */
[----:B------:R-:W-:Y:S02]  /*1c20*/  UIADD3 UR42, UPT, UPT, UR58, 0x40, URZ ;  /* 0x000000403a2a7890 */ /* 0x000fe4000fffe0ff */
[----:B------:R-:W-:-:S02]  /*1c30*/  UIADD3 UR40, UPT, UPT, UR32, 0xa800, URZ ;  /* 0x0000a80020287890 */ /* 0x000fc4000fffe0ff */
[----:B------:R-:W-:Y:S02]  /*1c40*/  UIADD3 UR34, UPT, UPT, UR58, 0x60, URZ ;  /* 0x000000603a227890 */ /* 0x000fe4000fffe0ff */
[----:B------:R-:W-:Y:S02]  /*1c50*/  UIADD3 UR32, UPT, UPT, UR32, 0xc800, URZ ;  /* 0x0000c80020207890 */ /* 0x000fe4000fffe0ff */
[----:B------:R-:W-:Y:S02]  /*1c60*/  UIADD3.X UR15, UPT, UPT, URZ, UR47, URZ, UP0, !UPT ;  /* 0x0000002fff0f7290 */ /* 0x000fe400087fe4ff */
[----:B------:R-:W-:Y:S02]  /*1c70*/  UIADD3 UR24, UPT, UPT, UR7, 0x1e800, URZ ;  /* 0x0001e80007187890 */ /* 0x000fe4000fffe0ff */
[----:B------:R-:W-:Y:S01]  /*1c80*/  UIADD3 UR8, UPT, UPT, UR7, 0x20800, URZ ;  /* 0x0002080007087890 */ /* 0x000fe2000fffe0ff */
[----:B------:R-:W-:Y:S01]  /*1c90*/  UMOV UR30, 0x0 ;  /* 0x00000000001e7882 */ /* 0x000fe20000000000 */
[----:B------:R-:W-:Y:S01]  /*1ca0*/  UMOV UR31, 0x10000000 ;  /* 0x10000000001f7882 */ /* 0x000fe20000000000 */
[----:B------:R-:W-:Y:S01]  /*1cb0*/  UMOV UR49, UR57 ;  /* 0x0000003900317c82 */ /* 0x000fe20008000000 */
[----:B------:R-:W-:Y:S01]  /*1cc0*/  UMOV UR51, UR59 ;  /* 0x0000003b00337c82 */ /* 0x000fe20008000000 */
[----:B------:R-:W-:Y:S01]  /*1cd0*/  UMOV UR52, UR60 ;  /* 0x0000003c00347c82 */ /* 0x000fe20008000000 */
[----:B------:R-:W-:Y:S01]  /*1ce0*/  UMOV UR41, UR57 ;  /* 0x0000003900297c82 */ /* 0x000fe20008000000 */
[----:B------:R-:W-:Y:S01]  /*1cf0*/  UMOV UR43, UR59 ;  /* 0x0000003b002b7c82 */ /* 0x000fe20008000000 */
[----:B------:R-:W-:Y:S01]  /*1d00*/  UMOV UR44, UR60 ;  /* 0x0000003c002c7c82 */ /* 0x000fe20008000000 */
[----:B------:R-:W-:Y:S01]  /*1d10*/  UTMALDG.3D [UR56], [UR4], desc[UR30] ;  /* 0x00001e38040075b4 */ /* 0x000fe20008011000 */
[----:B------:R-:W-:Y:S01]  /*1d20*/  UMOV UR33, UR57 ;  /* 0x0000003900217c82 */ /* 0x000fe20008000000 */
[----:B------:R-:W-:Y:S01]  /*1d30*/  UMOV UR35, UR59 ;  /* 0x0000003b00237c82 */ /* 0x000fe20008000000 */
[----:B------:R-:W-:Y:S01]  /*1d40*/  UMOV UR36, UR60 ;  /* 0x0000003c00247c82 */ /* 0x000fe20008000000 */
[----:B------:R-:W-:Y:S01]  /*1d50*/  UMOV UR13, 0xf0000 ;  /* 0x000f0000000d7882 */ /* 0x000fe20000000000 */
[----:B------:R-:W-:Y:S01]  /*1d60*/  UMOV UR25, UR57 ;  /* 0x0000003900197c82 */ /* 0x000fe20008000000 */
[----:B------:R-:W-:Y:S01]  /*1d70*/  UMOV UR28, UR60 ;  /* 0x0000003c001c7c82 */ /* 0x000fe20008000000 */
[----:B------:R-:W-:Y:S01]  /*1d80*/  UMOV UR26, UR58 ;  /* 0x0000003a001a7c82 */ /* 0x000fe20008000000 */
[----:B------:R-:W-:Y:S01]  /*1d90*/  UTMALDG.3D [UR48], [UR4], desc[UR30] ;  /* 0x00001e30040075b4 */ /* 0x000fe20008011000 */
[----:B------:R-:W-:Y:S01]  /*1da0*/  UMOV UR9, UR57 ;  /* 0x0000003900097c82 */ /* 0x000fe20008000000 */
[----:B------:R-:W-:Y:S01]  /*1db0*/  UMOV UR11, UR27 ;  /* 0x0000001b000b7c82 */ /* 0x000fe20008000000 */
[----:B------:R-:W-:Y:S01]  /*1dc0*/  UMOV UR12, UR60 ;  /* 0x0000003c000c7c82 */ /* 0x000fe20008000000 */
[----:B------:R-:W-:Y:S01]  /*1dd0*/  UMOV UR10, UR50 ;  /* 0x00000032000a7c82 */ /* 0x000fe20008000000 */
[----:B------:R-:W-:Y:S01]  /*1de0*/  UIADD3 UR16, UPT, UPT, UR7, 0x22800, URZ ;  /* 0x0002280007107890 */ /* 0x000fe2000fffe0ff */
[----:B------:R-:W-:Y:S01]  /*1df0*/  UMOV UR17, UR57 ;  /* 0x0000003900117c82 */ /* 0x000fe20008000000 */
[----:B------:R-:W-:Y:S01]  /*1e00*/  UTMALDG.3D [UR40], [UR4], desc[UR30] ;  /* 0x00001e28040075b4 */ /* 0x000fe20008011000 */
[----:B------:R-:W-:Y:S01]  /*1e10*/  UMOV UR19, UR27 ;  /* 0x0000001b00137c82 */ /* 0x000fe20008000000 */
[----:B------:R-:W-:Y:S01]  /*1e20*/  UMOV UR20, UR60 ;  /* 0x0000003c00147c82 */ /* 0x000fe20008000000 */
[----:B------:R-:W-:Y:S01]  /*1e30*/  UMOV UR18, UR42 ;  /* 0x0000002a00127c82 */ /* 0x000fe20008000000 */
[----:B------:R-:W-:Y:S01]  /*1e40*/  UTMALDG.3D [UR32], [UR4], desc[UR30] ;  /* 0x00001e20040075b4 */ /* 0x000fe20008011000 */
[----:B------:R-:W-:Y:S01]  /*1e50*/  UTMALDG.3D.MULTICAST [UR24], [UR14], UR13, desc[UR30] ;  /* 0x00001e180e0073b4 */ /* 0x000fe2000801180d */
[----:B------:R4:W-:Y:S01]  /*1e60*/  UTMALDG.3D.MULTICAST [UR8], [UR14], UR13, desc[UR30] ;  /* 0x00001e080e0073b4 */ /* 0x0009e2000801180d */
[----:B------:R1:W-:Y:S01]  /*1e70*/  UTMALDG.3D.MULTICAST [UR16], [UR14], UR13, desc[UR30] ;  /* 0x00001e100e0073b4 */ /* 0x0003e2000801180d */
[----:B----4-:R-:W-:Y:S01]  /*1e80*/  UIADD3 UR8, UPT, UPT, UR7, 0x24800, URZ ;  /* 0x0002480007087890 */ /* 0x010fe2000fffe0ff */
[----:B------:R-:W-:-:S08]  /*1e90*/  UMOV UR10, UR34 ;  /* 0x00000022000a7c82 */ /* 0x000fd00008000000 */
[----:B------:R1:W-:Y:S02]  /*1ea0*/  UTMALDG.3D.MULTICAST [UR8], [UR14], UR13, desc[UR30] ;  /* 0x00001e080e0073b4 */ /* 0x0003e4000801180d */
[----:B-1----:R-:W-:Y:S01]  /*1eb0*/  NOP ;  /* 0x0000000000007918 */ /* 0x002fe20000000000 */
.L_x_32:
[----:B------:R-:W-:Y:S05]  /*1ec0*/  BSYNC.RECONVERGENT B0 ;  /* 0x0000000000007941 */ /* 0x000fea0003800200 */
.L_x_31:
[----:B------:R-:W-:Y:S01]  /*1ed0*/  UIADD3 UR22, UPT, UPT, UR22, 0x1, URZ ;  /* 0x0000000116167890 */ /* 0x000fe2000fffe0ff */
[----:B------:R-:W-:Y:S01]  /*1ee0*/  UMOV UR6, UR23 ;  /* 0x0000001700067c82 */ /* 0x000fe20008000000 */
[----:B------:R-:W-:Y:S02]  /*1ef0*/  UMOV UR13, UR37 ;  /* 0x00000025000d7c82 */ /* 0x000fe40008000000 */
[----:B------:R-:W-:-:S09]  /*1f00*/  UISETP.NE.AND UP0, UPT, UR22, UR37, UPT ;  /* 0x000000251600728c */ /* 0x000fd2000bf05270 */
[----:B------:R-:W-:Y:S05]  /*1f10*/  BRA.U UP0, `(.L_x_33) ;  /* 0xfffffff900b07547 */ /* 0x000fea000b83ffff */
.L_x_25:
[----:B------:R-:W-:Y:S01]  /*1f20*/  ULEA UR4, UR23, UR21, 0x3 ;  /* 0x0000001517047291 */ /* 0x000fe2000f8e18ff */
[----:B-12---:R-:W-:Y:S01]  /*1f30*/  SHF.L.U32 R0, R12, 0x1f, RZ ;  /* 0x0000001f0c007819 */ /* 0x006fe200000006ff */
[----:B------:R-:W-:Y:S01]  /*1f40*/  @!P2 SYNCS.ARRIVE.TRANS64.A1T0 RZ, [UR21+0x68], RZ ;  /* 0x000068ffffffa9a7 */ /* 0x000fe20008100015 */
[----:B------:R-:W-:-:S06]  /*1f50*/  UISETP.GT.AND UP0, UPT, UR64, UR63, UPT ;  /* 0x0000003f4000728c */ /* 0x000fcc000bf04270 */
[----:B---3--:R1:W2:Y:S03]  /*1f60*/  SYNCS.PHASECHK.TRANS64.TRYWAIT P1, [UR4+0x18], R0 ;  /* 0x00001800ff0075a7 */ /* 0x0082a60008021104 */
[----:B------:R-:W-:Y:S05]  /*1f70*/  BRA.U !UP0, `(.L_x_34) ;  /* 0x0000000508547547 */ /* 0x000fea000b800000 */
[----:B------:R-:W-:Y:S01]  /*1f80*/  UIADD3 UR22, UPT, UPT, UR65, UR13, URZ ;  /* 0x0000000d41167290 */ /* 0x000fe2000fffe0ff */
[----:B------:R-:W-:-:S11]  /*1f90*/  UMOV UR6, UR23 ;  /* 0x0000001700067c82 */ /* 0x000fd60008000000 */
.L_x_42:
[----:B------:R-:W-:Y:S01]  /*1fa0*/  ULEA UR57, UR6, UR21, 0x3 ;  /* 0x0000001506397291 */ /* 0x000fe2000f8e18ff */
[----:B--2---:R-:W-:Y:S01]  /*1fb0*/  @!P4 MOV R2, 0x10000 ;  /* 0x000100000002c802 */ /* 0x004fe20000000f00 */
[----:B--23--:R-:W-:Y:S10]  /*1fc0*/  @P1 BRA `(.L_x_35) ;  /* 0x00000000000c1947 */ /* 0x00cff40003800000 */
[----:B------:R-:W-:-:S04]  /*1fd0*/  SHF.L.U32 R3, R12, 0x1f, RZ ;  /* 0x0000001f0c037819 */ /* 0x000fc800000006ff */
[----:B------:R-:W2:Y:S02]  /*1fe0*/  SYNCS.PHASECHK.TRANS64.TRYWAIT P0, [UR57+0x18], R3 ;  /* 0x00001803ff0075a7 */ /* 0x000ea40008001139 */
[----:B--2---:R-:W-:Y:S05]  /*1ff0*/  @!P0 BRA `(.L_x_36) ;  /* 0x0000006000948947 */ /* 0x004fea0003800000 */
.L_x_35:
[----:B------:R2:W-:Y:S01]  /*2000*/  @!P4 SYNCS.ARRIVE.TRANS64 RZ, [UR57], R2 ;  /* 0x00000002ffffc9a7 */ /* 0x0005e20008000039 */
[----:B------:R-:W-:-:S04]  /*2010*/  ULOP3.LUT UR4, UR38, 0x2, URZ, 0xfc, !UPT ;  /* 0x0000000226047892 */ /* 0x000fc8000f8efcff */
[----:B------:R-:W-:-:S09]  /*2020*/  UISETP.NE.AND UP0, UPT, UR4, 0x2, UPT ;  /* 0x000000020400788c */ /* 0x000fd2000bf05270 */
[----:B------:R-:W-:Y:S05]  /*2030*/  BRA.U UP0, `(.L_x_37) ;  /* 0x0000000100047547 */ /* 0x000fea000b800000 */
[----:B------:R-:W-:Y:S05]  /*2040*/  BPT.TRAP 0x1 ;  /* 0x000000040000795c */ /* 0x000fea0000300000 */
.L_x_37:
[----:B------:R-:W-:Y:S04]  /*2050*/  BSSY.RECONVERGENT B0, `(.L_x_38) ;  /* 0x0000003000007945 */ /* 0x000fe80003800200 */
[----:B------:R-:W-:Y:S05]  /*2060*/  @P3 BRA `(.L_x_39) ;  /* 0x0000000000043947 */ /* 0x000fea0003800000 */
[----:B------:R-:W-:Y:S05]  /*2070*/  BPT.TRAP 0x1 ;  /* 0x000000040000795c */ /* 0x000fea0000300000 */
.L_x_39:
[----:B------:R-:W-:Y:S05]  /*2080*/  BSYNC.RECONVERGENT B0 ;  /* 0x0000000000007941 */ /* 0x000fea0003800200 */
.L_x_38:
        /* <DEDUP_REMOVED lines=8> */
[----:B-1----:R-:W-:-:S04]  /*2110*/  SHF.L.U32 R0, R12, 0x1f, RZ ;  /* 0x0000001f0c007819 */ /* 0x002fc800000006ff */
[----:B------:R1:W3:Y:S01]  /*2120*/  SYNCS.PHASECHK.TRANS64.TRYWAIT P1, [UR4+0x18], R0 ;  /* 0x00001800ff0075a7 */ /* 0x0002e20008021104 */
        /* <DEDUP_REMOVED lines=53> */
.L_x_41:
[----:B------:R-:W-:Y:S05]  /*2480*/  BSYNC.RECONVERGENT B0 ;  /* 0x0000000000007941 */ /* 0x000fea0003800200 */
.L_x_40:
[----:B------:R-:W-:Y:S01]  /*2490*/  UIADD3 UR13, UPT, UPT, UR13, 0x1, URZ ;  /* 0x000000010d0d7890 */ /* 0x000fe2000fffe0ff */
[----:B------:R-:W-:-:S03]  /*24a0*/  UMOV UR6, UR23 ;  /* 0x0000001700067c82 */ /* 0x000fc60008000000 */
[----:B------:R-:W-:-:S09]  /*24b0*/  UISETP.NE.AND UP0, UPT, UR13, UR22, UPT ;  /* 0x000000160d00728c */ /* 0x000fd2000bf05270 */
[----:B------:R-:W-:Y:S05]  /*24c0*/  BRA.U UP0, `(.L_x_42) ;  /* 0xfffffff900b47547 */ /* 0x000fea000b83ffff */
.L_x_34:
[C---:B------:R-:W-:Y:S01]  /*24d0*/  LEA R3, R11.reuse, UR21, 0x3 ;  /* 0x000000150b037c11 */ /* 0x040fe2000f8e18ff */
[----:B------:R-:W-:Y:S01]  /*24e0*/  NOP ;  /* 0x0000000000007918 */ /* 0x000fe20000000000 */
[----:B-1----:R-:W-:Y:S02]  /*24f0*/  SHF.L.U32 R0, R10, 0x1f, RZ ;  /* 0x0000001f0a007819 */ /* 0x002fe400000006ff */
[----:B------:R-:W-:Y:S02]  /*2500*/  LEA R4, R11, UR21, 0x4 ;  /* 0x000000150b047c11 */ /* 0x000fe4000f8e20ff */
[----:B------:R-:W1:Y:S02]  /*2510*/  SYNCS.PHASECHK.TRANS64.TRYWAIT P0, [R3+URZ+0x70], R0 ;  /* 0x00007000030075a7 */ /* 0x000e6400080011ff */
[----:B-1----:R-:W-:Y:S05]  /*2520*/  @!P0 BRA `(.L_x_43) ;  /* 0x0000005c00608947 */ /* 0x002fea0003800000 */
.L_x_128:
[----:B------:R-:W4:Y:S01]  /*2530*/  LDS.128 R4, [R4+0x100] ;  /* 0x0001000004047984 */ /* 0x000f220000000c00 */
[----:B------:R-:W-:Y:S01]  /*2540*/  UISETP.GE.AND UP0, UPT, UR39, 0x1, UPT ;  /* 0x000000012700788c */ /* 0x000fe2000bf06270 */
[----:B------:R-:W-:Y:S01]  /*2550*/  @!PT LDS RZ, [RZ] ;  /* 0x00000000fffff984 */ /* 0x000fe20000000800 */
[----:B------:R-:W-:Y:S01]  /*2560*/  @!PT LDS RZ, [RZ] ;  /* 0x00000000fffff984 */ /* 0x000fe20000000800 */
[----:B------:R-:W-:Y:S01]  /*2570*/  @!PT LDS RZ, [RZ] ;  /* 0x00000000fffff984 */ /* 0x000fe20000000800 */
[----:B------:R-:W-:Y:S01]  /*2580*/  @!PT LDS RZ, [RZ] ;  /* 0x00000000fffff984 */ /* 0x000fe20000000800 */
[----:B------:R1:W-:Y:S06]  /*2590*/  MEMBAR.ALL.CTA ;  /* 0x0000000000007992 */ /* 0x0003ec0000008000 */
[----:B-1----:R-:W1:Y:S01]  /*25a0*/  FENCE.VIEW.ASYNC.S ;  /* 0x00000000000073c6 */ /* 0x002e620000000000 */
[----:B----4-:R-:W-:-:S13]  /*25b0*/  LOP3.LUT P0, RZ, R6, 0x1, RZ, 0xc0, !PT ;  /* 0x0000000106ff7812 */ /* 0x010fda000780c0ff */
[----:B-1----:R-:W-:Y:S01]  /*25c0*/  VOTEU.ANY UP1, P0 ;  /* 0x0000000000ff7886 */ /* 0x002fe20000020100 */
[----:B------:R-:W-:-:S13]  /*25d0*/  PLOP3.LUT P0, PT, PT, PT, UP1, 0x80, 0x8 ;  /* 0x000000000008781c */ /* 0x000fda0003f0f018 */
[----:B------:R-:W-:Y:S02]  /*25e0*/  @P0 LOP3.LUT R0, R5, 0xffff, RZ, 0xc0, !PT ;  /* 0x0000ffff05000812 */ /* 0x000fe400078ec0ff */
[----:B--2---:R-:W-:Y:S02]  /*25f0*/  @P0 MOV R2, R4 ;  /* 0x0000000400020202 */ /* 0x004fe40000000f00 */
[----:B------:R-:W-:Y:S01]  /*2600*/  @P0 R2UR UR5, R0 ;  /* 0x00000000000502ca */ /* 0x000fe200000e0000 */
[----:B------:R-:W-:Y:S01]  /*2610*/  VIADD R0, R3, 0x80 ;  /* 0x0000008003007836 */ /* 0x000fe20000000000 */
[----:B------:R-:W-:Y:S02]  /*2620*/  @P0 SHF.R.U32.HI R4, RZ, 0x10, R5 ;  /* 0x00000010ff040819 */ /* 0x000fe40000011605 */
[----:B------:R-:W-:Y:S02]  /*2630*/  @P0 R2UR UR6, R2 ;  /* 0x00000000020602ca */ /* 0x000fe400000e0000 */
[----:B------:R-:W-:-:S02]  /*2640*/  PRMT R0, RZ, 0x654, R0 ;  /* 0x00000654ff007816 */ /* 0x000fc40000000000 */
[----:B------:R-:W-:Y:S02]  /*2650*/  @P0 R2UR UR4, R4 ;  /* 0x00000000040402ca */ /* 0x000fe400000e0000 */
[----:B------:R1:W-:Y:S03]  /*2660*/  SYNCS.ARRIVE.TRANS64.RED.A1T0 RZ, [R0+URZ], RZ ;  /* 0x000000ff00ff79a7 */ /* 0x0003e600081004ff */
[----:B------:R-:W-:-:S04]  /*2670*/  @UP1 UMOV UR53, UR5 ;  /* 0x0000000500351c82 */ /* 0x000fc80008000000 */
[----:B------:R-:W-:-:S04]  /*2680*/  @UP1 UMOV UR54, UR6 ;  /* 0x0000000600361c82 */ /* 0x000fc80008000000 */
[----:B------:R-:W-:Y:S01]  /*2690*/  @UP1 UMOV UR60, UR4 ;  /* 0x00000004003c1c82 */ /* 0x000fe20008000000 */
[----:B------:R-:W-:Y:S05]  /*26a0*/  BRA.U !UP0, `(.L_x_44) ;  /* 0x0000000108d47547 */ /* 0x000fea000b800000 */
[----:B------:R-:W2:Y:S01]  /*26b0*/  LDCU.128 UR12, c[0x0][0xb10] ;  /* 0x00016200ff0c77ac */ /* 0x000ea20008000c00 */
[----:B------:R-:W4:Y:S01]  /*26c0*/  LDCU UR22, c[0x0][0xb20] ;  /* 0x00016400ff1677ac */ /* 0x000f220008000800 */
[----:B------:R-:W3:Y:S01]  /*26d0*/  LDCU UR20, c[0x0][0xb0c] ;  /* 0x00016180ff1477ac */ /* 0x000ee20008000800 */
[----:B------:R-:W1:Y:S01]  /*26e0*/  LDCU.64 UR8, c[0x0][0xb28] ;  /* 0x00016500ff0877ac */ /* 0x000e620008000a00 */
[----:B------:R-:W-:Y:S02]  /*26f0*/  UISETP.NE.AND UP3, UPT, UR39, 0x1, UPT ;  /* 0x000000012700788c */ /* 0x000fe4000bf65270 */
[----:B--2---:R-:W-:Y:S02]  /*2700*/  UIMAD.WIDE.U32 UR6, UR61, UR15, URZ ;  /* 0x0000000f3d0672a5 */ /* 0x004fe4000f8e00ff */
[----:B------:R-:W-:Y:S02]  /*2710*/  UIMAD.WIDE.U32 UR4, UR62, UR12, URZ ;  /* 0x0000000c3e0472a5 */ /* 0x000fe4000f8e00ff */
[----:B------:R-:W-:-:S02]  /*2720*/  UISETP.NE.AND UP0, UPT, UR14, 0x1, UPT ;  /* 0x000000010e00788c */ /* 0x000fc4000bf05270 */
[----:B------:R-:W-:Y:S01]  /*2730*/  UIMAD.WIDE.U32 UR18, UR53, UR15, URZ ;  /* 0x0000000f351272a5 */ /* 0x000fe2000f8e00ff */
[----:B------:R-:W-:Y:S02]  /*2740*/  UMOV UR6, UR7 ;  /* 0x0000000700067c82 */ /* 0x000fe40008000000 */
[----:B------:R-:W-:Y:S01]  /*2750*/  UMOV UR4, UR5 ;  /* 0x0000000500047c82 */ /* 0x000fe20008000000 */
[----:B----4-:R-:W-:Y:S02]  /*2760*/  USHF.R.U32.HI UR6, URZ, UR22, UR6 ;  /* 0x00000016ff067299 */ /* 0x010fe40008011606 */
[----:B---3--:R-:W-:Y:S02]  /*2770*/  UISETP.NE.AND UP2, UPT, UR20, 0x1, UPT ;  /* 0x000000011400788c */ /* 0x008fe4000bf45270 */
[----:B------:R-:W-:Y:S02]  /*2780*/  USHF.R.U32.HI UR4, URZ, UR13, UR4 ;  /* 0x0000000dff047299 */ /* 0x000fe40008011604 */
[----:B------:R-:W-:-:S02]  /*2790*/  USEL UR5, UR61, UR6, !UP0 ;  /* 0x000000063d057287 */ /* 0x000fc4000c000000 */
[----:B------:R-:W-:Y:S02]  /*27a0*/  USEL UR6, UR62, UR4, !UP2 ;  /* 0x000000043e067287 */ /* 0x000fe4000d000000 */
[----:B-1----:R-:W-:Y:S01]  /*27b0*/  UIMAD.WIDE.U32 UR10, UR5, UR8, URZ ;  /* 0x00000008050a72a5 */ /* 0x002fe2000f8e00ff */
[----:B------:R-:W-:Y:S01]  /*27c0*/  UMOV UR4, UR19 ;  /* 0x0000001300047c82 */ /* 0x000fe20008000000 */
[----:B------:R-:W-:Y:S02]  /*27d0*/  UIMAD.WIDE.U32 UR16, UR54, UR12, URZ ;  /* 0x0000000c361072a5 */ /* 0x000fe4000f8e00ff */
[----:B------:R-:W-:-:S03]  /*27e0*/  UIMAD.WIDE.U32 UR18, UR6, UR8, URZ ;  /* 0x00000008061272a5 */ /* 0x000fc6000f8e00ff */
[----:B------:R-:W-:Y:S01]  /*27f0*/  UMOV UR10, UR11 ;  /* 0x0000000b000a7c82 */ /* 0x000fe20008000000 */
[----:B------:R-:W-:Y:S02]  /*2800*/  USHF.R.U32.HI UR4, URZ, UR22, UR4 ;  /* 0x00000016ff047299 */ /* 0x000fe40008011604 */
[----:B------:R-:W-:Y:S01]  /*2810*/  @UP3 USHF.R.U32.HI UR5, URZ, UR9, UR10 ;  /* 0x00000009ff053299 */ /* 0x000fe2000801160a */
[----:B------:R-:W-:Y:S01]  /*2820*/  UMOV UR16, UR17 ;  /* 0x0000001100107c82 */ /* 0x000fe20008000000 */
[----:B------:R-:W-:Y:S01]  /*2830*/  UMOV UR18, UR19 ;  /* 0x0000001300127c82 */ /* 0x000fe20008000000 */
[----:B------:R-:W-:Y:S02]  /*2840*/  USHF.R.U32.HI UR13, URZ, UR13, UR16 ;  /* 0x0000000dff0d7299 */ /* 0x000fe40008011610 */
[----:B------:R-:W-:Y:S02]  /*2850*/  USEL UR4, UR53, UR4, !UP0 ;  /* 0x0000000435047287 */ /* 0x000fe4000c000000 */
[----:B------:R-:W-:-:S02]  /*2860*/  @UP3 USHF.R.U32.HI UR6, URZ, UR9, UR18 ;  /* 0x00000009ff063299 */ /* 0x000fc40008011612 */
[----:B------:R-:W-:Y:S02]  /*2870*/  UIMAD UR7, UR39, UR5, URZ ;  /* 0x00000005270772a4 */ /* 0x000fe4000f8e02ff */
[----:B------:R-:W-:Y:S02]  /*2880*/  USEL UR5, UR54, UR13, !UP2 ;  /* 0x0000000d36057287 */ /* 0x000fe4000d000000 */
[----:B------:R-:W-:Y:S02]  /*2890*/  UIMAD UR10, UR39, UR6, URZ ;  /* 0x00000006270a72a4 */ /* 0x000fe4000f8e02ff */
[----:B------:R-:W-:Y:S02]  /*28a0*/  UISETP.GE.AND UP0, UPT, UR4, UR7, UPT ;  /* 0x000000070400728c */ /* 0x000fe4000bf06270 */
[----:B------:R-:W-:Y:S02]  /*28b0*/  UIMAD.WIDE.U32 UR12, UR4, UR8, URZ ;  /* 0x00000008040c72a5 */ /* 0x000fe4000f8e00ff */
[----:B------:R-:W-:-:S02]  /*28c0*/  UISETP.GE.OR UP0, UPT, UR5, UR10, UP0 ;  /* 0x0000000a0500728c */ /* 0x000fc40008706670 */
[----:B------:R-:W-:Y:S02]  /*28d0*/  UIMAD.WIDE.U32 UR10, UR5, UR8, URZ ;  /* 0x00000008050a72a5 */ /* 0x000fe4000f8e00ff */
[----:B------:R-:W-:Y:S01]  /*28e0*/  UIADD3 UR12, UPT, UPT, -UR4, URZ, URZ ;  /* 0x000000ff040c7290 */ /* 0x000fe2000fffe1ff */
[----:B------:R-:W-:Y:S01]  /*28f0*/  UMOV UR8, UR13 ;  /* 0x0000000d00087c82 */ /* 0x000fe20008000000 */
[----:B------:R-:W-:Y:S02]  /*2900*/  UIADD3 UR10, UPT, UPT, -UR5, URZ, URZ ;  /* 0x000000ff050a7290 */ /* 0x000fe4000fffe1ff */
[----:B------:R-:W-:-:S03]  /*2910*/  USHF.R.U32.HI UR8, URZ, UR9, UR8 ;  /* 0x00000009ff087299 */ /* 0x000fc60008011608 */
[----:B------:R-:W-:Y:S01]  /*2920*/  @!UP0 UMOV UR7, UR11 ;  /* 0x0000000b00078c82 */ /* 0x000fe20008000000 */
[----:B------:R-:W-:Y:S02]  /*2930*/  UIMAD UR12, UR14, UR12, UR53 ;  /* 0x0000000c0e0c72a4 */ /* 0x000fe4000f8e0235 */
[----:B------:R-:W-:Y:S02]  /*2940*/  USEL UR8, UR4, UR8, !UP3 ;  /* 0x0000000804087287 */ /* 0x000fe4000d800000 */
[----:B------:R-:W-:Y:S02]  /*2950*/  @!UP0 USHF.R.U32.HI UR7, URZ, UR9, UR7 ;  /* 0x00000009ff078299 */ /* 0x000fe40008011607 */
[----:B------:R-:W-:Y:S02]  /*2960*/  UIADD3 UR9, UPT, UPT, -UR8, URZ, URZ ;  /* 0x000000ff08097290 */ /* 0x000fe4000fffe1ff */
[----:B------:R-:W-:Y:S02]  /*2970*/  @!UP0 USEL UR7, UR5, UR7, !UP3 ;  /* 0x0000000705078287 */ /* 0x000fe4000d800000 */
[----:B------:R-:W-:-:S02]  /*2980*/  UIMAD UR9, UR39, UR9, UR4 ;  /* 0x00000009270972a4 */ /* 0x000fc4000f8e0204 */
[----:B------:R-:W-:Y:S02]  /*2990*/  @!UP0 UIADD3 UR8, UPT, UPT, UR8, -UR7, URZ ;  /* 0x8000000708088290 */ /* 0x000fe4000fffe0ff */
[----:B------:R-:W-:Y:S02]  /*29a0*/  @!UP0 UIMAD UR7, UR9, UR6, UR7 ;  /* 0x00000006090782a4 */ /* 0x000fe4000f8e0207 */
[----:B------:R-:W-:Y:S02]  /*29b0*/  @!UP0 UIMAD UR4, UR39, UR8, UR5 ;  /* 0x00000008270482a4 */ /* 0x000fe4000f8e0205 */
[----:B------:R-:W-:Y:S02]  /*29c0*/  UIMAD UR6, UR20, UR10, UR54 ;  /* 0x0000000a140672a4 */ /* 0x000fe4000f8e0236 */
[----:B------:R-:W-:Y:S01]  /*29d0*/  UIMAD UR53, UR4, UR14, UR12 ;  /* 0x0000000e043572a4 */ /* 0x000fe2000f8e020c */
[----:B------:R-:W-:Y:S02]  /*29e0*/  @!UP0 UMOV UR5, UR7 ;  /* 0x0000000700058c82 */ /* 0x000fe40008000000 */
[----:B------:R-:W-:-:S12]  /*29f0*/  UIMAD UR54, UR5, UR20, UR6 ;  /* 0x00000014053672a4 */ /* 0x000fd8000f8e0206 */
.L_x_44:
[----:B------:R-:W2:Y:S02]  /*2a00*/  LDCU UR4, c[0x0][0xb30] ;  /* 0x00016600ff0477ac */ /* 0x000ea40008000800 */
[----:B--2---:R-:W-:-:S09]  /*2a10*/  UISETP.NE.AND UP0, UPT, UR4, 0x1, UPT ;  /* 0x000000010400788c */ /* 0x004fd2000bf05270 */
[----:B------:R-:W-:Y:S05]  /*2a20*/  BRA.U UP0, `(.L_x_45) ;  /* 0x0000000100447547 */ /* 0x000fea000b800000 */
[----:B------:R-:W2:Y:S01]  /*2a30*/  LDCU.128 UR8, c[0x0][0xb10] ;  /* 0x00016200ff0877ac */ /* 0x000ea20008000c00 */
[----:B------:R-:W4:Y:S01]  /*2a40*/  LDCU UR12, c[0x0][0xb0c] ;  /* 0x00016180ff0c77ac */ /* 0x000f220008000800 */
[----:B------:R-:W1:Y:S01]  /*2a50*/  LDCU UR13, c[0x0][0xb20] ;  /* 0x00016400ff0d77ac */ /* 0x000e620008000800 */
[----:B--2---:R-:W-:Y:S02]  /*2a60*/  UIMAD.WIDE.U32 UR6, UR54, UR8, URZ ;  /* 0x00000008360672a5 */ /* 0x004fe4000f8e00ff */
[----:B------:R-:W-:Y:S02]  /*2a70*/  UIMAD.WIDE.U32 UR4, UR53, UR11, URZ ;  /* 0x0000000b350472a5 */ /* 0x000fe4000f8e00ff */
[----:B----4-:R-:W-:Y:S02]  /*2a80*/  UISETP.NE.AND UP2, UPT, UR12, 0x1, UPT ;  /* 0x000000010c00788c */ /* 0x010fe4000bf45270 */
[----:B------:R-:W-:Y:S01]  /*2a90*/  UISETP.NE.AND UP0, UPT, UR10, 0x1, UPT ;  /* 0x000000010a00788c */ /* 0x000fe2000bf05270 */
[----:B------:R-:W-:-:S02]  /*2aa0*/  UMOV UR6, UR7 ;  /* 0x0000000700067c82 */ /* 0x000fc40008000000 */
[----:B------:R-:W-:Y:S01]  /*2ab0*/  UMOV UR4, UR5 ;  /* 0x0000000500047c82 */ /* 0x000fe20008000000 */
[----:B------:R-:W-:Y:S02]  /*2ac0*/  USHF.R.U32.HI UR6, URZ, UR9, UR6 ;  /* 0x00000009ff067299 */ /* 0x000fe40008011606 */
[----:B-1----:R-:W-:Y:S02]  /*2ad0*/  USHF.R.U32.HI UR4, URZ, UR13, UR4 ;  /* 0x0000000dff047299 */ /* 0x002fe40008011604 */
[----:B------:R-:W-:Y:S02]  /*2ae0*/  USEL UR5, UR54, UR6, !UP2 ;  /* 0x0000000636057287 */ /* 0x000fe4000d000000 */
[----:B------:R-:W-:-:S04]  /*2af0*/  USEL UR4, UR53, UR4, !UP0 ;  /* 0x0000000435047287 */ /* 0x000fc8000c000000 */
[----:B------:R-:W-:Y:S02]  /*2b00*/  UIADD3 UR6, UPT, UPT, UR5, -UR4, URZ ;  /* 0x8000000405067290 */ /* 0x000fe4000fffe0ff */
[----:B------:R-:W-:Y:S02]  /*2b10*/  UIADD3 UR4, UPT, UPT, -UR5, UR4, URZ ;  /* 0x0000000405047290 */ /* 0x000fe4000fffe1ff */
[----:B------:R-:W-:Y:S02]  /*2b20*/  UIMAD UR53, UR6, UR10, UR53 ;  /* 0x0000000a063572a4 */ /* 0x000fe4000f8e0235 */
[----:B------:R-:W-:-:S12]  /*2b30*/  UIMAD UR54, UR4, UR12, UR54 ;  /* 0x0000000c043672a4 */ /* 0x000fd8000f8e0236 */
.L_x_45:
[----:B------:R-:W-:Y:S01]  /*2b40*/  VIADD R11, R11, 0x1 ;  /* 0x000000010b0b7836 */ /* 0x000fe20000000000 */
[----:B------:R-:W-:Y:S02]  /*2b50*/  R2UR UR5, R56 ;  /* 0x00000000380572ca */ /* 0x000fe400000e0000 */
[----:B------:R-:W-:Y:S02]  /*2b60*/  R2UR UR4, R55 ;  /* 0x00000000370472ca */ /* 0x000fe400000e0000 */
[C---:B------:R-:W-:Y:S02]  /*2b70*/  ISETP.NE.AND P0, PT, R11.reuse, 0x2, PT ;  /* 0x000000020b00780c */ /* 0x040fe40003f05270 */
[----:B------:R-:W-:Y:S02]  /*2b80*/  PLOP3.LUT P2, PT, PT, PT, PT, 0x80, 0x8 ;  /* 0x000000000008781c */ /* 0x000fe40003f4f070 */
[----:B-1----:R-:W-:Y:S02]  /*2b90*/  SEL R0, RZ, 0x1, P0 ;  /* 0x00000001ff007807 */ /* 0x002fe40000000000 */
[----:B------:R-:W-:-:S02]  /*2ba0*/  SEL R11, R11, RZ, P0 ;  /* 0x000000ff0b0b7207 */ /* 0x000fc40000000000 */
[----:B------:R-:W-:Y:S01]  /*2bb0*/  LOP3.LUT R10, R10, R0, RZ, 0x3c, !PT ;  /* 0x000000000a0a7212 */ /* 0x000fe200078e3cff */
[----:B------:R-:W-:Y:S02]  /*2bc0*/  UIADD3 UR26, UPT, UPT, UR54, UR5, URZ ;  /* 0x00000005361a7290 */ /* 0x000fe4000fffe0ff */
[----:B------:R-:W-:Y:S01]  /*2bd0*/  UIADD3 UR27, UPT, UPT, UR53, UR4, URZ ;  /* 0x00000004351b7290 */ /* 0x000fe2000fffe0ff */
[----:B------:R-:W-:Y:S11]  /*2be0*/  BRA.U UP1, `(.L_x_46) ;  /* 0xffffffed010c7547 */ /* 0x000ff6000b83ffff */
[----:B------:R-:W-:Y:S01]  /*2bf0*/  UIADD3 UR21, UPT, UPT, UR21, 0x18, URZ ;  /* 0x0000001815157890 */ /* 0x000fe2000fffe0ff */
[----:B------:R-:W-:-:S03]  /*2c00*/  SHF.L.U32 R2, R12, 0x1f, RZ ;  /* 0x0000001f0c027819 */ /* 0x000fc600000006ff */
[----:B------:R-:W-:-:S09]  /*2c10*/  ULEA UR4, UR23, UR21, 0x3 ;  /* 0x0000001517047291 */ /* 0x000fd2000f8e18ff */
[----:B------:R-:W1:Y:S02]  /*2c20*/  SYNCS.PHASECHK.TRANS64.TRYWAIT P0, [UR4], R2 ;  /* 0x00000002ff0075a7 */ /* 0x000e640008001104 */
[----:B-1----:R-:W-:Y:S05]  /*2c30*/  @!P0 BRA `(.L_x_47) ;  /* 0x0000005400b08947 */ /* 0x002fea0003800000 */
.L_x_130:
[----:B------:R-:W-:-:S04]  /*2c40*/  UIADD3 UR4, UPT, UPT, UR23, 0x1, URZ ;  /* 0x0000000117047890 */ /* 0x000fc8000fffe0ff */
[----:B------:R-:W-:-:S04]  /*2c50*/  UISETP.NE.AND UP0, UPT, UR4, 0x3, UPT ;  /* 0x000000030400788c */ /* 0x000fc8000bf05270 */
[----:B------:R-:W-:Y:S02]  /*2c60*/  USEL UR6, URZ, 0x1, UP0 ;  /* 0x00000001ff067887 */ /* 0x000fe40008000000 */
[----:B------:R-:W-:-:S04]  /*2c70*/  USEL UR4, UR4, URZ, UP0 ;  /* 0x000000ff04047287 */ /* 0x000fc80008000000 */
[----:B------:R-:W-:Y:S01]  /*2c80*/  ULEA UR5, UR4, UR21, 0x3 ;  /* 0x0000001504057291 */ /* 0x000fe2000f8e18ff */
[----:B------:R-:W-:-:S04]  /*2c90*/  LOP3.LUT R12, R12, UR6, RZ, 0x3c, !PT ;  /* 0x000000060c0c7c12 */ /* 0x000fc8000f8e3cff */
[----:B-1----:R-:W-:-:S04]  /*2ca0*/  SHF.L.U32 R2, R12, 0x1f, RZ ;  /* 0x0000001f0c027819 */ /* 0x002fc800000006ff */
[----:B------:R-:W1:Y:S02]  /*2cb0*/  SYNCS.PHASECHK.TRANS64.TRYWAIT P0, [UR5], R2 ;  /* 0x00000002ff0075a7 */ /* 0x000e640008001105 */
[----:B-1----:R-:W-:Y:S05]  /*2cc0*/  @!P0 BRA `(.L_x_48) ;  /* 0x0000005400a48947 */ /* 0x002fea0003800000 */
.L_x_132:
[----:B------:R-:W-:-:S04]  /*2cd0*/  UIADD3 UR4, UPT, UPT, UR4, 0x1, URZ ;  /* 0x0000000104047890 */ /* 0x000fc8000fffe0ff */
[----:B------:R-:W-:-:S04]  /*2ce0*/  UISETP.NE.AND UP0, UPT, UR4, 0x3, UPT ;  /* 0x000000030400788c */ /* 0x000fc8000bf05270 */
[----:B------:R-:W-:Y:S02]  /*2cf0*/  USEL UR5, URZ, 0x1, UP0 ;  /* 0x00000001ff057887 */ /* 0x000fe40008000000 */
[----:B------:R-:W-:-:S04]  /*2d00*/  USEL UR4, UR4, URZ, UP0 ;  /* 0x000000ff04047287 */ /* 0x000fc80008000000 */
[----:B------:R-:W-:Y:S01]  /*2d10*/  ULEA UR4, UR4, UR21, 0x3 ;  /* 0x0000001504047291 */ /* 0x000fe2000f8e18ff */
[----:B-1----:R-:W-:-:S04]  /*2d20*/  LOP3.LUT R2, R12, UR5, RZ, 0x3c, !PT ;  /* 0x000000050c027c12 */ /* 0x002fc8000f8e3cff */
[----:B------:R-:W-:Y:S01]  /*2d30*/  SHF.L.U32 R2, R2, 0x1f, RZ ;  /* 0x0000001f02027819 */ /* 0x000fe200000006ff */
[----:B------:R-:W-:-:S07]  /*2d40*/  IMAD.U32 R0, RZ, RZ, UR4 ;  /* 0x00000004ff007e24 */ /* 0x000fce000f8e00ff */
.L_x_49:
[----:B-1----:R1:W2:Y:S02]  /*2d50*/  SYNCS.PHASECHK.TRANS64.TRYWAIT P0, [R0+URZ], R2 ;  /* 0x00000002000075a7 */ /* 0x0022a400080011ff */
[----:B--2---:R-:W-:Y:S05]  /*2d60*/  @!P0 NANOSLEEP.SYNCS 0x989680 ;  /* 0x009896800000895d */ /* 0x004fea0003900000 */
[----:B------:R-:W2:Y:S02]  /*2d70*/  @!P0 SYNCS.PHASECHK.TRANS64 P0, [R0+URZ], R2 ;  /* 0x00000002000085a7 */ /* 0x000ea400080010ff */
[----:B--2---:R-:W-:Y:S05]  /*2d80*/  @P0 EXIT ;  /* 0x000000000000094d */ /* 0x004fea0003800000 */
[----:B------:R-:W-:Y:S05]  /*2d90*/  BRA `(.L_x_49) ;  /* 0xfffffffc00ec7947 */ /* 0x000fea000383ffff */
.L_x_22:
[----:B------:R-:W-:-:S04]  /*2da0*/  UISETP.NE.AND UP0, UPT, UR55, URZ, UPT ;  /* 0x000000ff3700728c */ /* 0x000fc8000bf05270 */
[----:B------:R-:W-:-:S09]  /*2db0*/  UISETP.NE.OR UP0, UPT, UR18, 0x1, UP0 ;  /* 0x000000011200788c */ /* 0x000fd20008705670 */
[----:B------:R-:W-:Y:S05]  /*2dc0*/  BRA.U UP0, `(.L_x_50) ;  /* 0x0000000500487547 */ /* 0x000fea000b800000 */
[----:B------:R-:W-:Y:S01]  /*2dd0*/  ISETP.GE.U32.AND P2, PT, R0, 0x4, PT ;  /* 0x000000040000780c */ /* 0x000fe20003f46070 */
[----:B------:R-:W-:Y:S01]  /*2de0*/  IMAD.MOV.U32 R12, RZ, RZ, 0x1 ;  /* 0x00000001ff0c7424 */ /* 0x000fe200078e00ff */
[----:B------:R-:W-:Y:S02]  /*2df0*/  CS2R R10, SRZ ;  /* 0x00000000000a7805 */ /* 0x000fe4000001ff00 */
[----:B------:R-:W-:Y:S01]  /*2e00*/  CS2R R8, SRZ ;  /* 0x0000000000087805 */ /* 0x000fe2000001ff00 */
[----:B------:R-:W-:Y:S01]  /*2e10*/  UMOV UR6, 0x400 ;  /* 0x0000040000067882 */ /* 0x000fe20000000000 */
[----:B------:R-:W-:Y:S01]  /*2e20*/  UMOV UR5, URZ ;  /* 0x000000ff00057c82 */ /* 0x000fe20008000000 */
[----:B------:R-:W-:-:S12]  /*2e30*/  ULEA UR6, UR55, UR6, 0x18 ;  /* 0x0000000637067291 */ /* 0x000fd8000f8ec0ff */
.L_x_54:
[----:B------:R-:W-:Y:S02]  /*2e40*/  LEA R2, R8, UR6, 0x3 ;  /* 0x0000000608027c11 */ /* 0x000fe4000f8e18ff */
[----:B------:R-:W-:-:S03]  /*2e50*/  SHF.L.U32 R4, R9, 0x1f, RZ ;  /* 0x0000001f09047819 */ /* 0x000fc600000006ff */
[----:B------:R-:W-:Y:S01]  /*2e60*/  VIADD R5, R2, 0xe0 ;  /* 0x000000e002057836 */ /* 0x000fe20000000000 */
[----:B------:R-:W2:Y:S02]  /*2e70*/  SYNCS.PHASECHK.TRANS64.TRYWAIT P0, [R2+URZ+0xd0], R4 ;  /* 0x0000d004020075a7 */ /* 0x000ea400080011ff */
[----:B--2---:R-:W-:Y:S05]  /*2e80*/  @!P0 BRA `(.L_x_51) ;  /* 0x00000054004c8947 */ /* 0x004fea0003800000 */
.L_x_133:
[----:B------:R-:W-:Y:S01]  /*2e90*/  ULEA UR4, UR5, UR6, 0x3 ;  /* 0x0000000605047291 */ /* 0x000fe2000f8e18ff */
[----:B--2---:R-:W-:Y:S01]  /*2ea0*/  PRMT R2, RZ, 0x654, R5 ;  /* 0x00000654ff027816 */ /* 0x004fe20000000005 */
[----:B------:R-:W-:Y:S01]  /*2eb0*/  @!P2 IMAD.MOV.U32 R4, RZ, RZ, 0x10 ;  /* 0x00000010ff04a424 */ /* 0x000fe200078e00ff */
[----:B------:R-:W-:Y:S01]  /*2ec0*/  SHF.L.U32 R5, R12, 0x1f, RZ ;  /* 0x0000001f0c057819 */ /* 0x000fe200000006ff */
[----:B------:R-:W-:Y:S01]  /*2ed0*/  UIADD3 UR7, UPT, UPT, UR4, 0x70, URZ ;  /* 0x0000007004077890 */ /* 0x000fe2000fffe0ff */
[----:B------:R2:W-:Y:S05]  /*2ee0*/  SYNCS.ARRIVE.TRANS64.RED.A1T0 RZ, [R2+URZ], RZ ;  /* 0x000000ff02ff79a7 */ /* 0x0005ea00081004ff */
[----:B------:R-:W-:Y:S01]  /*2ef0*/  IMAD.U32 R6, RZ, RZ, UR7 ;  /* 0x00000007ff067e24 */ /* 0x000fe2000f8e00ff */
[----:B------:R-:W3:Y:S04]  /*2f00*/  SYNCS.PHASECHK.TRANS64.TRYWAIT P0, [UR4+0x80], R5 ;  /* 0x00008005ff0075a7 */ /* 0x000ee80008001104 */
[----:B------:R-:W-:Y:S01]  /*2f10*/  PRMT R6, R0, 0x654, R6 ;  /* 0x0000065400067816 */ /* 0x000fe20000000006 */
[----:B--23--:R-:W-:Y:S06]  /*2f20*/  @!P0 BRA `(.L_x_52) ;  /* 0x0000005400388947 */ /* 0x00cfec0003800000 */
.L_x_135:
[----:B------:R-:W-:Y:S01]  /*2f30*/  ULEA UR8, UR5, UR6, 0x4 ;  /* 0x0000000605087291 */ /* 0x000fe2000f8e20ff */
[----:B------:R-:W-:Y:S01]  /*2f40*/  SEL R3, R6, R3, !P2 ;  /* 0x0000000306037207 */ /* 0x000fe20005000000 */
[----:B------:R-:W-:Y:S01]  /*2f50*/  UIADD3 UR9, UPT, UPT, UR4, 0x70, URZ ;  /* 0x0000007004097890 */ /* 0x000fe2000fffe0ff */
[----:B--2---:R-:W-:Y:S01]  /*2f60*/  LEA R2, R11, UR6, 0x3 ;  /* 0x000000060b027c11 */ /* 0x004fe2000f8e18ff */
[----:B------:R-:W-:Y:S01]  /*2f70*/  UIADD3 UR8, UPT, UPT, UR8, 0x100, URZ ;  /* 0x0000010008087890 */ /* 0x000fe2000fffe0ff */
[----:B------:R2:W-:Y:S01]  /*2f80*/  @!P2 SYNCS.ARRIVE.TRANS64.RED RZ, [R3+URZ], R4 ;  /* 0x0000000403ffa9a7 */ /* 0x0005e200080004ff */
[----:B------:R-:W-:Y:S01]  /*2f90*/  UIADD3 UR4, UPT, UPT, UR5, 0x1, URZ ;  /* 0x0000000105047890 */ /* 0x000fe2000fffe0ff */
[----:B------:R-:W-:-:S03]  /*2fa0*/  VIADD R8, R8, 0x1 ;  /* 0x0000000108087836 */ /* 0x000fc60000000000 */
[----:B------:R-:W-:Y:S02]  /*2fb0*/  UISETP.NE.AND UP0, UPT, UR4, 0x2, UPT ;  /* 0x000000020400788c */ /* 0x000fe4000bf05270 */
[----:B------:R-:W-:Y:S01]  /*2fc0*/  ISETP.NE.AND P0, PT, R8, 0x2, PT ;  /* 0x000000020800780c */ /* 0x000fe20003f05270 */
[----:B------:R-:W-:Y:S06]  /*2fd0*/  UGETNEXTWORKID.BROADCAST [UR8], [UR9] ;  /* 0x00000000080073ca */ /* 0x000fec0008000100 */
[----:B------:R-:W-:Y:S02]  /*2fe0*/  USEL UR7, URZ, 0x1, UP0 ;  /* 0x00000001ff077887 */ /* 0x000fe40008000000 */
[----:B------:R-:W-:-:S04]  /*2ff0*/  USEL UR5, UR4, URZ, UP0 ;  /* 0x000000ff04057287 */ /* 0x000fc80008000000 */
[----:B------:R-:W-:Y:S02]  /*3000*/  LOP3.LUT R12, R12, UR7, RZ, 0x3c, !PT ;  /* 0x000000070c0c7c12 */ /* 0x000fe4000f8e3cff */
[----:B--2---:R-:W-:-:S04]  /*3010*/  SHF.L.U32 R4, R10, 0x1f, RZ ;  /* 0x0000001f0a047819 */ /* 0x004fc800000006ff */
[----:B------:R-:W2:Y:S02]  /*3020*/  SYNCS.PHASECHK.TRANS64.TRYWAIT P1, [R2+URZ+0x70], R4 ;  /* 0x00007004020075a7 */ /* 0x000ea400080211ff */
[----:B--2---:R-:W-:Y:S05]  /*3030*/  @!P1 BRA `(.L_x_53) ;  /* 0x00000054000c9947 */ /* 0x004fea0003800000 */
.L_x_136:
[C---:B--2---:R-:W-:Y:S01]  /*3040*/  LEA R4, R11.reuse, UR6, 0x4 ;  /* 0x000000060b047c11 */ /* 0x044fe2000f8e20ff */
[----:B------:R-:W-:Y:S01]  /*3050*/  VIADD R2, R2, 0x80 ;  /* 0x0000008002027836 */ /* 0x000fe20000000000 */
[----:B------:R-:W-:Y:S01]  /*3060*/  SEL R8, R8, RZ, P0 ;  /* 0x000000ff08087207 */ /* 0x000fe20000000000 */
[----:B------:R-:W-:-:S03]  /*3070*/  VIADD R11, R11, 0x1 ;  /* 0x000000010b0b7836 */ /* 0x000fc60000000000 */
[----:B------:R-:W2:Y:S01]  /*3080*/  LDS.128 R4, [R4+0x100] ;  /* 0x0001000004047984 */ /* 0x000ea20000000c00 */
[----:B------:R-:W-:Y:S02]  /*3090*/  PRMT R2, RZ, 0x654, R2 ;  /* 0x00000654ff027816 */ /* 0x000fe40000000002 */
[C---:B------:R-:W-:Y:S01]  /*30a0*/  ISETP.NE.AND P1, PT, R11.reuse, 0x2, PT ;  /* 0x000000020b00780c */ /* 0x040fe20003f25270 */
[----:B------:R-:W-:Y:S01]  /*30b0*/  @!PT LDS RZ, [RZ] ;  /* 0x00000000fffff984 */ /* 0x000fe20000000800 */
[----:B------:R-:W-:Y:S01]  /*30c0*/  @!PT LDS RZ, [RZ] ;  /* 0x00000000fffff984 */ /* 0x000fe20000000800 */
[----:B------:R-:W-:Y:S01]  /*30d0*/  @!PT LDS RZ, [RZ] ;  /* 0x00000000fffff984 */ /* 0x000fe20000000800 */
[----:B------:R-:W-:Y:S01]  /*30e0*/  @!PT LDS RZ, [RZ] ;  /* 0x00000000fffff984 */ /* 0x000fe20000000800 */
[----:B------:R3:W-:Y:S06]  /*30f0*/  MEMBAR.ALL.CTA ;  /* 0x0000000000007992 */ /* 0x0007ec0000008000 */
[----:B---3--:R-:W3:Y:S01]  /*3100*/  FENCE.VIEW.ASYNC.S ;  /* 0x00000000000073c6 */ /* 0x008ee20000000000 */
[----:B------:R-:W-:Y:S01]  /*3110*/  SEL R11, R11, RZ, P1 ;  /* 0x000000ff0b0b7207 */ /* 0x000fe20000800000 */
[----:B---3--:R3:W-:Y:S01]  /*3120*/  SYNCS.ARRIVE.TRANS64.RED.A1T0 RZ, [R2+URZ], RZ ;  /* 0x000000ff02ff79a7 */ /* 0x0087e200081004ff */
[----:B--2---:R-:W-:-:S02]  /*3130*/  LOP3.LUT P3, RZ, R6, 0x1, RZ, 0xc0, !PT ;  /* 0x0000000106ff7812 */ /* 0x004fc4000786c0ff */
[----:B------:R-:W-:-:S04]  /*3140*/  SEL R4, RZ, 0x1, P1 ;  /* 0x00000001ff047807 */ /* 0x000fc80000800000 */
[----:B------:R-:W-:Y:S02]  /*3150*/  LOP3.LUT R10, R10, R4, RZ, 0x3c, !PT ;  /* 0x000000040a0a7212 */ /* 0x000fe400078e3cff */
[----:B---3--:R-:W-:-:S04]  /*3160*/  SEL R2, RZ, 0x1, P0 ;  /* 0x00000001ff027807 */ /* 0x008fc80000000000 */
[----:B------:R-:W-:Y:S01]  /*3170*/  LOP3.LUT R9, R9, R2, RZ, 0x3c, !PT ;  /* 0x0000000209097212 */ /* 0x000fe200078e3cff */
[----:B------:R-:W-:Y:S06]  /*3180*/  @P3 BRA `(.L_x_54) ;  /* 0xfffffffc002c3947 */ /* 0x000fec000383ffff */
[----:B------:R-:W-:Y:S01]  /*3190*/  ULEA UR4, UR5, UR6, 0x3 ;  /* 0x0000000605047291 */ /* 0x000fe2000f8e18ff */
[----:B------:R-:W-:-:S08]  /*31a0*/  SHF.L.U32 R2, R12, 0x1f, RZ ;  /* 0x0000001f0c027819 */ /* 0x000fd000000006ff */
[----:B------:R-:W2:Y:S02]  /*31b0*/  SYNCS.PHASECHK.TRANS64 P0, [UR4+0x80], R2 ;  /* 0x00008002ff0075a7 */ /* 0x000ea40008001004 */
[----:B--2---:R-:W-:Y:S05]  /*31c0*/  @P0 BRA `(.L_x_55) ;  /* 0x0000000000080947 */ /* 0x004fea0003800000 */
[----:B------:R-:W2:Y:S02]  /*31d0*/  SYNCS.PHASECHK.TRANS64.TRYWAIT P0, [UR4+0x80], R2 ;  /* 0x00008002ff0075a7 */ /* 0x000ea40008001104 */
[----:B--2---:R-:W-:Y:S05]  /*31e0*/  @!P0 BRA `(.L_x_56) ;  /* 0x0000005000b48947 */ /* 0x004fea0003800000 */
.L_x_55:
[----:B------:R-:W-:-:S04]  /*31f0*/  UIADD3 UR7, UPT, UPT, UR5, 0x1, URZ ;  /* 0x0000000105077890 */ /* 0x000fc8000fffe0ff */
[----:B------:R-:W-:-:S04]  /*3200*/  UISETP.NE.AND UP0, UPT, UR7, 0x2, UPT ;  /* 0x000000020700788c */ /* 0x000fc8000bf05270 */
[----:B------:R-:W-:Y:S02]  /*3210*/  USEL UR8, URZ, 0x1, UP0 ;  /* 0x00000001ff087887 */ /* 0x000fe40008000000 */
[----:B------:R-:W-:-:S04]  /*3220*/  USEL UR7, UR7, URZ, UP0 ;  /* 0x000000ff07077287 */ /* 0x000fc80008000000 */
[----:B------:R-:W-:Y:S01]  /*3230*/  ULEA UR7, UR7, UR6, 0x3 ;  /* 0x0000000607077291 */ /* 0x000fe2000f8e18ff */
[----:B--2---:R-:W-:-:S04]  /*3240*/  LOP3.LUT R2, R12, UR8, RZ, 0x3c, !PT ;  /* 0x000000080c027c12 */ /* 0x004fc8000f8e3cff */
[----:B------:R-:W-:-:S04]  /*3250*/  SHF.L.U32 R0, R2, 0x1f, RZ ;  /* 0x0000001f02007819 */ /* 0x000fc800000006ff */
[----:B------:R-:W2:Y:S02]  /*3260*/  SYNCS.PHASECHK.TRANS64 P0, [UR7+0x80], R0 ;  /* 0x00008000ff0075a7 */ /* 0x000ea40008001007 */
[----:B-12---:R-:W-:Y:S05]  /*3270*/  @P0 EXIT ;  /* 0x000000000000094d */ /* 0x006fea0003800000 */
[----:B------:R-:W-:Y:S02]  /*3280*/  SHF.L.U32 R2, R2, 0x1f, RZ ;  /* 0x0000001f02027819 */ /* 0x000fe400000006ff */
[----:B------:R-:W-:-:S07]  /*3290*/  MOV R0, UR7 ;  /* 0x0000000700007c02 */ /* 0x000fce0008000f00 */
.L_x_57:
[----:B-1----:R1:W2:Y:S02]  /*32a0*/  SYNCS.PHASECHK.TRANS64.TRYWAIT P0, [R0+URZ+0x80], R2 ;  /* 0x00008002000075a7 */ /* 0x0022a400080011ff */
[----:B--2---:R-:W-:Y:S05]  /*32b0*/  @!P0 NANOSLEEP.SYNCS 0x989680 ;  /* 0x009896800000895d */ /* 0x004fea0003900000 */
[----:B------:R-:W2:Y:S02]  /*32c0*/  @!P0 SYNCS.PHASECHK.TRANS64 P0, [R0+URZ+0x80], R2 ;  /* 0x00008002000085a7 */ /* 0x000ea400080010ff */
[----:B--2---:R-:W-:Y:S05]  /*32d0*/  @P0 EXIT ;  /* 0x000000000000094d */ /* 0x004fea0003800000 */
[----:B------:R-:W-:Y:S05]  /*32e0*/  BRA `(.L_x_57) ;  /* 0xfffffffc00ec7947 */ /* 0x000fea000383ffff */
.L_x_50:
[----:B------:R-:W-:Y:S05]  /*32f0*/  BRA.U UP4, `(.L_x_58) ;  /* 0x0000001504047547 */ /* 0x000fea000b800000 */
[----:B------:R-:W-:Y:S01]  /*3300*/  UMOV UR4, 0x40 ;  /* 0x0000004000047882 */ /* 0x000fe20000000000 */
[----:B------:R-:W-:Y:S01]  /*3310*/  NOP ;  /* 0x0000000000007918 */ /* 0x000fe20000000000 */
[----:B------:R-:W-:Y:S01]  /*3320*/  ULEA UR5, UR55, UR4, 0x18 ;  /* 0x0000000437057291 */ /* 0x000fe2000f8ec0ff */
[----:B------:R-:W-:Y:S02]  /*3330*/  UMOV UR6, 0x400 ;  /* 0x0000040000067882 */ /* 0x000fe40000000000 */
[----:B------:R-:W-:-:S06]  /*3340*/  ULEA UR6, UR55, UR6, 0x18 ;  /* 0x0000000637067291 */ /* 0x000fcc000f8ec0ff */
[----:B------:R-:W2:Y:S02]  /*3350*/  LDS.U8 R0, [UR5+0x1c] ;  /* 0x00001c05ff007984 */ /* 0x000ea40008000000 */
[----:B--2---:R-:W-:-:S13]  /*3360*/  ISETP.NE.AND P0, PT, R0, RZ, PT ;  /* 0x000000ff0000720c */ /* 0x004fda0003f05270 */
[----:B------:R-:W-:Y:S05]  /*3370*/  @P0 BRA `(.L_x_59) ;  /* 0x0000000000580947 */ /* 0x000fea0003800000 */
[----:B------:R-:W-:-:S13]  /*3380*/  ELECT P0, URZ, PT ;  /* 0x0000000000ff782f */ /* 0x000fda0003800000 */
[----:B------:R-:W-:Y:S05]  /*3390*/  @!P0 BRA `(.L_x_60) ;  /* 0x0000000000608947 */ /* 0x000fea0003800000 */
[----:B------:R-:W-:Y:S01]  /*33a0*/  UMOV UR4, 0x10 ;  /* 0x0000001000047882 */ /* 0x000fe20000000000 */
[----:B------:R-:W-:Y:S01]  /*33b0*/  HFMA2 R0, -RZ, RZ, 0, 5.9604644775390625e-08 ;  /* 0x00000001ff007431 */ /* 0x000fe200000001ff */
[----:B------:R-:W-:-:S03]  /*33c0*/  MOV R3, 0xffff ;  /* 0x0000ffff00037802 */ /* 0x000fc60000000f00 */
[----:B------:R-:W-:Y:S04]  /*33d0*/  DEPBAR.LE SB2, 0x36 ;  /* 0x0000ad800000791a */ /* 0x000fe80000000000 */
[----:B------:R-:W2:Y:S02]  /*33e0*/  UTCATOMSWS.FIND_AND_SET.ALIGN UP0, UR4, UR4 ;  /* 0x00000004000475e3 */ /* 0x000ea40008000800 */
[----:B--2---:R-:W-:Y:S01]  /*33f0*/  MOV R4, UR4 ;  /* 0x0000000400047c02 */ /* 0x004fe20008000f00 */
[----:B------:R-:W-:Y:S06]  /*3400*/  BRA.U UP0, `(.L_x_61) ;  /* 0x0000000100187547 */ /* 0x000fec000b800000 */
.L_x_62:
[----:B------:R-:W-:Y:S05]  /*3410*/  NANOSLEEP 0x64 ;  /* 0x000000640000795d */ /* 0x000fea0003800000 */
[----:B------:R-:W-:-:S05]  /*3420*/  UMOV UR4, 0x10 ;  /* 0x0000001000047882 */ /* 0x000fca0000000000 */
[----:B------:R-:W-:Y:S04]  /*3430*/  DEPBAR.LE SB2, 0x36 ;  /* 0x0000ad800000791a */ /* 0x000fe80000000000 */
[----:B------:R-:W2:Y:S02]  /*3440*/  UTCATOMSWS.FIND_AND_SET.ALIGN UP0, UR4, UR4 ;  /* 0x00000004000475e3 */ /* 0x000ea40008000800 */
[----:B--2---:R-:W-:Y:S01]  /*3450*/  MOV R4, UR4 ;  /* 0x0000000400047c02 */ /* 0x004fe20008000f00 */
[----:B------:R-:W-:Y:S05]  /*3460*/  BRA.U !UP0, `(.L_x_62) ;  /* 0xfffffffd08e87547 */ /* 0x000fea000b83ffff */
.L_x_61:
[-C--:B------:R-:W-:Y:S02]  /*3470*/  SHF.L.U32 R3, R3, R4.reuse, RZ ;  /* 0x0000000403037219 */ /* 0x080fe400000006ff */
[----:B------:R-:W-:Y:S01]  /*3480*/  SHF.L.U32 R0, R0, R4, RZ ;  /* 0x0000000400007219 */ /* 0x000fe200000006ff */
[----:B------:R-:W-:Y:S02]  /*3490*/  IMAD.SHL.U32 R4, R4, 0x20, RZ ;  /* 0x0000002004047824 */ /* 0x000fe400078e00ff */
[----:B------:R2:W-:Y:S04]  /*34a0*/  ATOMS.OR RZ, [UR5+0x14], R3 ;  /* 0x00001403ffff798c */ /* 0x0005e8000b000005 */
[----:B------:R2:W-:Y:S04]  /*34b0*/  ATOMS.OR RZ, [UR5+0x18], R0 ;  /* 0x00001800ffff798c */ /* 0x0005e8000b000005 */
[----:B------:R2:W-:Y:S01]  /*34c0*/  STS [UR6+0x120], R4 ;  /* 0x00012004ff007988 */ /* 0x0005e20008000806 */
[----:B------:R-:W-:Y:S05]  /*34d0*/  BRA `(.L_x_60) ;  /* 0x0000000000107947 */ /* 0x000fea0003800000 */
.L_x_59:
[----:B------:R-:W-:Y:S02]  /*34e0*/  MOV R0, 0xffffffff ;  /* 0xffffffff00007802 */ /* 0x000fe40000000f00 */
[----:B------:R-:W-:-:S03]  /*34f0*/  MOV R4, 0x3520 ;  /* 0x0000352000047802 */ /* 0x000fc60000000f00 */
[----:B------:R2:W-:Y:S04]  /*3500*/  STS [UR6+0x120], R0 ;  /* 0x00012000ff007988 */ /* 0x0005e80008000806 */
[----:B-12--5:R-:W-:Y:S05]  /*3510*/  CALL.REL.NOINC `($__internal_1_$__cuda_sm10x_tcgen05_guardrail_trap_phase_invalid_during_alloc) ;  /* 0x0000005400907944 */ /* 0x026fea0003c00000 */
.L_x_60:
[----:B------:R-:W-:Y:S05]  /*3520*/  WARPSYNC.ALL ;  /* 0x0000000000007948 */ /* 0x000fea0003800000 */
[----:B------:R-:W3:Y:S01]  /*3530*/  S2UR UR4, SR_CgaCtaId ;  /* 0x00000000000479c3 */ /* 0x000ee20000008800 */
[----:B------:R-:W-:Y:S01]  /*3540*/  UMOV UR71, 0x400 ;  /* 0x0000040000477882 */ /* 0x000fe20000000000 */
[----:B------:R-:W-:-:S06]  /*3550*/  NOP ;  /* 0x0000000000007918 */ /* 0x000fcc0000000000 */
[----:B------:R-:W-:Y:S06]  /*3560*/  BAR.ARV 0x6, 0xa0 ;  /* 0x0182800000007b1d */ /* 0x000fec0000002000 */
[----:B------:R-:W4:Y:S01]  /*3570*/  LDCU UR7, c[0x0][0x38c] ;  /* 0x00007180ff0777ac */ /* 0x000f220008000800 */
[----:B------:R-:W-:Y:S01]  /*3580*/  LOP3.LUT R2, R2, 0xffff, RZ, 0xc0, !PT ;  /* 0x0000ffff02027812 */ /* 0x000fe200078ec0ff */
[----:B------:R-:W-:Y:S01]  /*3590*/  HFMA2 R11, -RZ, RZ, 0, 5.9604644775390625e-08 ;  /* 0x00000001ff0b7431 */ /* 0x000fe200000001ff */
[----:B------:R-:W-:Y:S01]  /*35a0*/  MOV R10, RZ ;  /* 0x000000ff000a7202 */ /* 0x000fe20000000f00 */
[----:B------:R-:W1:Y:S01]  /*35b0*/  LDCU UR8, c[0x0][0x38c] ;  /* 0x00007180ff0877ac */ /* 0x000e620008000800 */
[----:B------:R-:W-:-:S02]  /*35c0*/  R2UR UR72, R2 ;  /* 0x00000000024872ca */ /* 0x000fc400000e0000 */
[----:B------:R-:W-:Y:S01]  /*35d0*/  CS2R R8, SRZ ;  /* 0x0000000000087805 */ /* 0x000fe2000001ff00 */
[----:B------:R-:W-:Y:S01]  /*35e0*/  UMOV UR75, URZ ;  /* 0x000000ff004b7c82 */ /* 0x000fe20008000000 */
[----:B------:R-:W-:Y:S01]  /*35f0*/  UMOV UR9, URZ ;  /* 0x000000ff00097c82 */ /* 0x000fe20008000000 */
[----:B---3--:R-:W-:Y:S01]  /*3600*/  ULEA UR71, UR4, UR71, 0x18 ;  /* 0x0000004704477291 */ /* 0x008fe2000f8ec0ff */
[----:B------:R-:W-:Y:S01]  /*3610*/  UMOV UR76, 0x0 ;  /* 0x00000000004c7882 */ /* 0x000fe20000000000 */
[----:B------:R-:W-:Y:S02]  /*3620*/  UMOV UR77, 0x4100910 ;  /* 0x04100910004d7882 */ /* 0x000fe40000000000 */
[----:B------:R-:W-:Y:S02]  /*3630*/  UIADD3 UR6, UPT, UPT, UR71, 0x6800, URZ ;  /* 0x0000680047067890 */ /* 0x000fe4000fffe0ff */
[----:B------:R-:W-:Y:S02]  /*3640*/  UIADD3 UR5, UPT, UPT, UR71, 0x1e800, URZ ;  /* 0x0001e80047057890 */ /* 0x000fe4000fffe0ff */
[----:B----4-:R-:W-:Y:S01]  /*3650*/  UIADD3 UR7, UPT, UPT, UR7, 0x7f, URZ ;  /* 0x0000007f07077890 */ /* 0x010fe2000fffe0ff */
[----:B--2---:R-:W2:Y:S01]  /*3660*/  LDS R0, [UR71+0x120] ;  /* 0x00012047ff007984 */ /* 0x004ea20008000800 */
[----:B------:R-:W-:-:S02]  /*3670*/  USHF.R.U32.HI UR6, URZ, 0x4, UR6 ;  /* 0x00000004ff067899 */ /* 0x000fc40008011606 */
[----:B------:R-:W-:Y:S02]  /*3680*/  USHF.R.S32.HI UR4, URZ, 0x1f, UR7 ;  /* 0x0000001fff047899 */ /* 0x000fe40008011407 */
[----:B------:R-:W-:Y:S02]  /*3690*/  USHF.R.U32.HI UR5, URZ, 0x4, UR5 ;  /* 0x00000004ff057899 */ /* 0x000fe40008011605 */
[----:B------:R-:W-:Y:S02]  /*36a0*/  ULEA.HI UR4, UR4, UR7, URZ, 0x7 ;  /* 0x0000000704047291 */ /* 0x000fe4000f8f38ff */
[----:B------:R-:W-:Y:S02]  /*36b0*/  ULOP3.LUT UR6, UR6, 0x3fff, URZ, 0xc0, !UPT ;  /* 0x00003fff06067892 */ /* 0x000fe4000f8ec0ff */
[----:B------:R-:W-:Y:S02]  /*36c0*/  USHF.R.S32.HI UR10, URZ, 0x7, UR4 ;  /* 0x00000007ff0a7899 */ /* 0x000fe40008011404 */
[----:B------:R-:W-:-:S02]  /*36d0*/  ULOP3.LUT UR5, UR5, 0x3fff, URZ, 0xc0, !UPT ;  /* 0x00003fff05057892 */ /* 0x000fc4000f8ec0ff */
[----:B------:R-:W-:Y:S02]  /*36e0*/  UISETP.LT.AND UP0, UPT, UR10, 0x1, UPT ;  /* 0x000000010a00788c */ /* 0x000fe4000bf01270 */
[----:B------:R-:W-:Y:S01]  /*36f0*/  IMAD.U32 R12, RZ, RZ, UR10 ;  /* 0x0000000aff0c7e24 */ /* 0x000fe2000f8e00ff */
[----:B------:R-:W-:Y:S02]  /*3700*/  ULOP3.LUT UR73, UR6, 0x10000, URZ, 0xfc, !UPT ;  /* 0x0001000006497892 */ /* 0x000fe4000f8efcff */
[----:B------:R-:W-:Y:S02]  /*3710*/  USEL UR4, UR10, 0x1, !UP0 ;  /* 0x000000010a047887 */ /* 0x000fe4000c000000 */
[----:B------:R-:W-:Y:S02]  /*3720*/  ULOP3.LUT UR74, UR5, 0x10000, URZ, 0xfc, !UPT ;  /* 0x00010000054a7892 */ /* 0x000fe4000f8efcff */
[----:B------:R-:W-:Y:S02]  /*3730*/  UIADD3 UR4, UPT, UPT, -UR4, URZ, URZ ;  /* 0x000000ff04047290 */ /* 0x000fe4000fffe1ff */
[----:B-1----:R-:W-:-:S04]  /*3740*/  UISETP.GE.AND UP4, UPT, UR8, 0x1, UPT ;  /* 0x000000010800788c */ /* 0x002fc8000bf86270 */
[----:B------:R-:W-:Y:S01]  /*3750*/  IMAD.U32 R14, RZ, RZ, UR4 ;  /* 0x00000004ff0e7e24 */ /* 0x000fe2000f8e00ff */
[----:B--2---:R-:W-:-:S13]  /*3760*/  R2UR UR7, R0 ;  /* 0x00000000000772ca */ /* 0x004fda00000e0000 */
[----:B------:R-:W-:-:S07]  /*3770*/  IMAD.U32 R15, RZ, RZ, UR7 ;  /* 0x00000007ff0f7e24 */ /* 0x000fce000f8e00ff */
.L_x_69:
[----:B------:R-:W-:Y:S02]  /*3780*/  LEA R0, R10, UR71, 0x3 ;  /* 0x000000470a007c11 */ /* 0x000fe4000f8e18ff */
[----:B------:R-:W-:Y:S02]  /*3790*/  SHF.L.U32 R2, R9, 0x1f, RZ ;  /* 0x0000001f09027819 */ /* 0x000fe400000006ff */
[----:B------:R-:W-:Y:S01]  /*37a0*/  PLOP3.LUT P0, PT, PT, PT, UP4, 0x80, 0x8 ;  /* 0x000000000008781c */ /* 0x000fe20003f0f048 */
[----:B------:R-:W-:Y:S01]  /*37b0*/  VIADD R3, R0, 0x80 ;  /* 0x0000008000037836 */ /* 0x000fe20000000000 */
[----:B-1----:R-:W1:Y:S02]  /*37c0*/  SYNCS.PHASECHK.TRANS64.TRYWAIT P1, [R0+URZ+0x70], R2 ;  /* 0x00007002000075a7 */ /* 0x002e6400080211ff */
[----:B-1----:R-:W-:Y:S09]  /*37d0*/  @!P1 BRA `(.L_x_63) ;  /* 0x0000004c00509947 */ /* 0x002ff20003800000 */
.L_x_138:
[----:B------:R-:W-:Y:S01]  /*37e0*/  LEA R4, R10, UR71, 0x4 ;  /* 0x000000470a047c11 */ /* 0x000fe2000f8e20ff */
[----:B------:R-:W-:Y:S01]  /*37f0*/  @UP4 ULEA UR4, UR9, UR71, 0x3 ;  /* 0x0000004709044291 */ /* 0x000fe2000f8e18ff */
[----:B------:R-:W-:Y:S01]  /*3800*/  PLOP3.LUT P2, PT, PT, PT, PT, 0x80, 0x8 ;  /* 0x000000000008781c */ /* 0x000fe20003f4f070 */
[----:B------:R-:W-:Y:S01]  /*3810*/  ULEA UR5, UR75, UR71, 0x3 ;  /* 0x000000474b057291 */ /* 0x000fe2000f8e18ff */
[----:B------:R-:W-:Y:S02]  /*3820*/  PRMT R3, RZ, 0x654, R3 ;  /* 0x00000654ff037816 */ /* 0x000fe40000000003 */
[----:B------:R-:W2:Y:S01]  /*3830*/  LDS.128 R4, [R4+0x100] ;  /* 0x0001000004047984 */ /* 0x000ea20000000c00 */
[----:B-1----:R-:W-:Y:S02]  /*3840*/  @P0 SHF.L.U32 R2, R8, 0x1f, RZ ;  /* 0x0000001f08020819 */ /* 0x002fe400000006ff */
[----:B------:R-:W-:Y:S01]  /*3850*/  SHF.L.U32 R0, R11, 0x1f, RZ ;  /* 0x0000001f0b007819 */ /* 0x000fe200000006ff */
[----:B------:R-:W-:Y:S01]  /*3860*/  @!PT LDS RZ, [RZ] ;  /* 0x00000000fffff984 */ /* 0x000fe20000000800 */
[----:B------:R-:W-:Y:S01]  /*3870*/  @!PT LDS RZ, [RZ] ;  /* 0x00000000fffff984 */ /* 0x000fe20000000800 */
[----:B------:R-:W-:Y:S01]  /*3880*/  @!PT LDS RZ, [RZ] ;  /* 0x00000000fffff984 */ /* 0x000fe20000000800 */
[----:B------:R-:W-:Y:S01]  /*3890*/  @!PT LDS RZ, [RZ] ;  /* 0x00000000fffff984 */ /* 0x000fe20000000800 */
[----:B------:R1:W-:Y:S06]  /*38a0*/  MEMBAR.ALL.CTA ;  /* 0x0000000000007992 */ /* 0x0003ec0000008000 */
[----:B-1----:R-:W1:Y:S01]  /*38b0*/  FENCE.VIEW.ASYNC.S ;  /* 0x00000000000073c6 */ /* 0x002e620000000000 */
[----:B------:R-:W-:Y:S01]  /*38c0*/  R2UR UR6, R15 ;  /* 0x000000000f0672ca */ /* 0x000fe200000e0000 */
[----:B------:R-:W-:Y:S01]  /*38d0*/  IMAD.U32 R13, RZ, RZ, UR5 ;  /* 0x00000005ff0d7e24 */ /* 0x000fe2000f8e00ff */
[----:B-1----:R1:W-:Y:S01]  /*38e0*/  SYNCS.ARRIVE.TRANS64.RED.A1T0 RZ, [R3+URZ], RZ ;  /* 0x000000ff03ff79a7 */ /* 0x0023e200081004ff */
[----:B------:R1:W3:Y:S01]  /*38f0*/  @P0 SYNCS.PHASECHK.TRANS64.TRYWAIT P2, [UR4], R2 ;  /* 0x00000002ff0005a7 */ /* 0x0002e20008041104 */
[----:B------:R-:W-:Y:S01]  /*3900*/  ULEA.HI UR4, UR75, UR75, URZ, 0x1 ;  /* 0x0000004b4b047291 */ /* 0x000fe2000f8f08ff */
[----:B--2---:R-:W-:-:S03]  /*3910*/  LOP3.LUT P1, RZ, R6, 0x1, RZ, 0xc0, !PT ;  /* 0x0000000106ff7812 */ /* 0x004fc6000782c0ff */
[----:B------:R-:W-:-:S04]  /*3920*/  ULOP3.LUT UR8, UR4, 0xffe, URZ, 0xc0, !UPT ;  /* 0x00000ffe04087892 */ /* 0x000fc8000f8ec0ff */
[----:B------:R-:W-:Y:S01]  /*3930*/  UIADD3 UR8, UPT, UPT, -UR8, UR75, URZ ;  /* 0x0000004b08087290 */ /* 0x000fe2000fffe1ff */
[----:B------:R-:W2:Y:S01]  /*3940*/  SYNCS.PHASECHK.TRANS64.TRYWAIT P0, [UR5+0xb0], R0 ;  /* 0x0000b000ff0075a7 */ /* 0x000ea20008001105 */
[----:B------:R-:W-:-:S04]  /*3950*/  USHF.L.U32 UR5, UR4, 0x5, URZ ;  /* 0x0000000504057899 */ /* 0x000fc800080006ff */
[----:B------:R-:W-:-:S04]  /*3960*/  ULOP3.LUT UR4, UR5, 0xffffffc0, URZ, 0xc0, !UPT ;  /* 0xffffffc005047892 */ /* 0x000fc8000f8ec0ff */
[----:B------:R-:W-:-:S04]  /*3970*/  UIADD3 UR4, UPT, UPT, UR6, UR4, URZ ;  /* 0x0000000406047290 */ /* 0x000fc8000fffe0ff */
[----:B------:R-:W-:Y:S01]  /*3980*/  ULEA UR8, UR8, UR4, 0x14 ;  /* 0x0000000408087291 */ /* 0x000fe2000f8ea0ff */
[----:B-123--:R-:W-:Y:S11]  /*3990*/  @!P0 BRA `(.L_x_64) ;  /* 0x0000004800f48947 */ /* 0x00eff60003800000 */
.L_x_140:
[----:B------:R-:W-:Y:S01]  /*39a0*/  IADD3 R10, PT, PT, R10, 0x1, RZ ;  /* 0x000000010a0a7810 */ /* 0x000fe20007ffe0ff */
[----:B------:R-:W-:Y:S06]  /*39b0*/  BRA.U !UP4, `(.L_x_65) ;  /* 0x000000050cec7547 */ /* 0x000fec000b800000 */
[----:B------:R-:W-:Y:S01]  /*39c0*/  R2UR UR69, R14 ;  /* 0x000000000e4572ca */ /* 0x000fe200000e0000 */
[----:B------:R-:W-:Y:S01]  /*39d0*/  UPLOP3.LUT UP2, UPT, UPT, UPT, UPT, 0x40, 0x4 ;  /* 0x000000000004789c */ /* 0x000fe20003f4e870 */
[----:B------:R-:W-:Y:S01]  /*39e0*/  R2UR UR68, R12 ;  /* 0x000000000c4472ca */ /* 0x000fe200000e0000 */
[----:B------:R-:W-:-:S14]  /*39f0*/  UMOV UR7, UR9 ;  /* 0x0000000900077c82 */ /* 0x000fdc0008000000 */
.L_x_68:
[----:B------:R-:W-:Y:S02]  /*3a00*/  UIADD3 UR69, UPT, UPT, UR69, 0x1, URZ ;  /* 0x0000000145457890 */ /* 0x000fe4000fffe0ff */
[----:B--2---:R-:W-:Y:S02]  /*3a10*/  ULEA UR5, UR7, UR71, 0x3 ;  /* 0x0000004707057291 */ /* 0x004fe4000f8e18ff */
[----:B------:R-:W-:Y:S01]  /*3a20*/  UISETP.NE.AND UP3, UPT, UR69, URZ, UPT ;  /* 0x000000ff4500728c */ /* 0x000fe2000bf65270 */
[----:B------:R-:W-:Y:S10]  /*3a30*/  @P2 BRA `(.L_x_66) ;  /* 0x00000000000c2947 */ /* 0x000ff40003800000 */
[----:B-1----:R-:W-:Y:S04]  /*3a40*/  SHF.L.U32 R2, R8, 0x1f, RZ ;  /* 0x0000001f08027819 */ /* 0x002fe800000006ff */
[----:B------:R-:W1:Y:S02]  /*3a50*/  SYNCS.PHASECHK.TRANS64.TRYWAIT P0, [UR5], R2 ;  /* 0x00000002ff0075a7 */ /* 0x000e640008001105 */
[----:B-1----:R-:W-:Y:S05]  /*3a60*/  @!P0 BRA `(.L_x_67) ;  /* 0x0000004800dc8947 */ /* 0x002fea0003800000 */
.L_x_66:
[----:B------:R-:W-:Y:S01]  /*3a70*/  UISETP.NE.AND UP0, UPT, UR68, 0x1, UPT ;  /* 0x000000014400788c */ /* 0x000fe2000bf05270 */
[----:B------:R-:W-:Y:S01]  /*3a80*/  PLOP3.LUT P2, PT, PT, PT, PT, 0x80, 0x8 ;  /* 0x000000000008781c */ /* 0x000fe20003f4f070 */
[----:B------:R-:W-:Y:S01]  /*3a90*/  UIADD3 UR9, UPT, UPT, UR7, 0x1, URZ ;  /* 0x0000000107097890 */ /* 0x000fe2000fffe0ff */
[----:B------:R-:W-:Y:S01]  /*3aa0*/  MOV.SPILL R3, UR77 ;  /* 0x0000004d00037c02 */ /* 0x000fe20009000f00 */
[----:B------:R-:W-:Y:S01]  /*3ab0*/  UIADD3 UR70, UPT, UPT, UR5, 0x18, URZ ;  /* 0x0000001805467890 */ /* 0x000fe2000fffe0ff */
[----:B-1----:R-:W-:Y:S01]  /*3ac0*/  MOV.SPILL R2, UR76 ;  /* 0x0000004c00027c02 */ /* 0x002fe20009000f00 */
[----:B------:R-:W-:Y:S01]  /*3ad0*/  UISETP.NE.AND UP1, UPT, UR9, 0x3, UPT ;  /* 0x000000030900788c */ /* 0x000fe2000bf25270 */
[----:B------:R-:W-:Y:S01]  /*3ae0*/  PLOP3.LUT P0, PT, PT, PT, UP0, 0x80, 0x8 ;  /* 0x000000000008781c */ /* 0x000fe20003f0f008 */
[----:B------:R-:W-:Y:S02]  /*3af0*/  ULEA UR6, UR7, UR74, 0xb ;  /* 0x0000004a07067291 */ /* 0x000fe4000f8e58ff */
[----:B------:R-:W-:Y:S02]  /*3b00*/  USEL UR5, URZ, 0x1, UP1 ;  /* 0x00000001ff057887 */ /* 0x000fe40008800000 */
[----:B------:R-:W-:Y:S02]  /*3b10*/  USEL UR9, UR9, URZ, UP1 ;  /* 0x000000ff09097287 */ /* 0x000fe40008800000 */
[----:B------:R-:W-:Y:S02]  /*3b20*/  ULEA UR4, UR7, UR73, 0xb ;  /* 0x0000004907047291 */ /* 0x000fe4000f8e58ff */
[----:B------:R-:W-:Y:S01]  /*3b30*/  @UP0 ULEA UR7, UR9, UR71, 0x3 ;  /* 0x0000004709070291 */ /* 0x000fe2000f8e18ff */
[----:B------:R-:W-:Y:S01]  /*3b40*/  LOP3.LUT R8, R8, UR5, RZ, 0x3c, !PT ;  /* 0x0000000508087c12 */ /* 0x000fe2000f8e3cff */
[----:B------:R-:W-:Y:S02]  /*3b50*/  UIADD3 UR22, UPT, UPT, UR6, 0x2, URZ ;  /* 0x0000000206167890 */ /* 0x000fe4000fffe0ff */
[----:B------:R-:W-:Y:S01]  /*3b60*/  UIADD3 UR18, UPT, UPT, UR4, 0x2, URZ ;  /* 0x0000000204127890 */ /* 0x000fe2000fffe0ff */
[----:B------:R-:W-:Y:S01]  /*3b70*/  @P0 SHF.L.U32 R0, R8, 0x1f, RZ ;  /* 0x0000001f08000819 */ /* 0x000fe200000006ff */
[----:B------:R-:W-:Y:S02]  /*3b80*/  UIADD3 UR14, UPT, UPT, UR6, 0x4, URZ ;  /* 0x00000004060e7890 */ /* 0x000fe4000fffe0ff */
[----:B------:R-:W-:Y:S01]  /*3b90*/  UIADD3 UR12, UPT, UPT, UR4, 0x4, URZ ;  /* 0x00000004040c7890 */ /* 0x000fe2000fffe0ff */
[----:B------:R2:W3:Y:S01]  /*3ba0*/  @P0 SYNCS.PHASECHK.TRANS64.TRYWAIT P2, [UR7], R0 ;  /* 0x00000000ff0005a7 */ /* 0x0004e20008041107 */
[----:B------:R-:W-:Y:S02]  /*3bb0*/  UIADD3 UR66, UPT, UPT, UR6, 0x6, URZ ;  /* 0x0000000606427890 */ /* 0x000fe4000fffe0ff */
        /* <DEDUP_REMOVED lines=24> */
[----:B------:R-:W-:Y:S01]  /*3d40*/  UIADD3 UR68, UPT, UPT, UR68, -0x1, URZ ;  /* 0xffffffff44447890 */ /* 0x000fe2000fffe0ff */
[----:B------:R-:W-:Y:S01]  /*3d50*/  UMOV UR7, 0x40004040 ;  /* 0x4000404000077882 */ /* 0x000fe20000000000 */
[----:B------:R-:W-:Y:S01]  /*3d60*/  UMOV UR76, 0x0 ;  /* 0x00000000004c7882 */ /* 0x000fe20000000000 */
[----:B------:R-:W-:Y:S01]  /*3d70*/  UMOV UR77, 0x4100910 ;  /* 0x04100910004d7882 */ /* 0x000fe20000000000 */
[----:B------:R-:W-:Y:S01]  /*3d80*/  UMOV UR5, 0x40004040 ;  /* 0x4000404000057882 */ /* 0x000fe20000000000 */
[----:B------:R-:W-:Y:S01]  /*3d90*/  UMOV UR23, 0x40004040 ;  /* 0x4000404000177882 */ /* 0x000fe20000000000 */
[----:B------:R1:W-:Y:S01]  /*3da0*/  UTCHMMA gdesc[UR4], gdesc[UR6], tmem[UR8], tmem[UR76], idesc[UR77], UP2 ;  /* 0x00ff4c06040075ea */ /* 0x0003e20009000008 */
[----:B------:R-:W-:Y:S01]  /*3db0*/  UPLOP3.LUT UP2, UPT, UPT, UPT, UPT, 0x80, 0x8 ;  /* 0x000000000008789c */ /* 0x000fe20003f4f070 */
[----:B------:R-:W-:Y:S01]  /*3dc0*/  UMOV UR19, 0x40004040 ;  /* 0x4000404000137882 */ /* 0x000fe20000000000 */
[----:B------:R-:W-:Y:S01]  /*3dd0*/  UMOV UR15, 0x40004040 ;  /* 0x40004040000f7882 */ /* 0x000fe20000000000 */
[----:B------:R4:W-:Y:S01]  /*3de0*/  UTCHMMA gdesc[UR18], gdesc[UR22], tmem[UR8], tmem[UR76], idesc[UR77], UPT ;  /* 0x00ff4c16120075ea */ /* 0x0009e2000b800008 */
[----:B------:R-:W-:Y:S01]  /*3df0*/  UMOV UR13, 0x40004040 ;  /* 0x40004040000d7882 */ /* 0x000fe20000000000 */
        /* <DEDUP_REMOVED lines=18> */
[----:B-1----:R-:W-:Y:S01]  /*3f20*/  UIADD3 UR4, UPT, UPT, UR4, 0x606, URZ ;  /* 0x0000060604047890 */ /* 0x002fe2000fffe0ff */
[----:B------:R-:W-:Y:S01]  /*3f30*/  UMOV UR6, 0x0 ;  /* 0x0000000000067882 */ /* 0x000fe20000000000 */
[----:B------:R-:W-:Y:S01]  /*3f40*/  UMOV UR7, 0x4100910 ;  /* 0x0410091000077882 */ /* 0x000fe20000000000 */
[----:B------:R-:W-:Y:S01]  /*3f50*/  UMOV UR31, 0x40004040 ;  /* 0x40004040001f7882 */ /* 0x000fe20000000000 */
[----:B----4-:R-:W-:Y:S01]  /*3f60*/  UMOV UR22, 0x0 ;  /* 0x0000000000167882 */ /* 0x010fe20000000000 */
[----:B------:R-:W-:Y:S01]  /*3f70*/  UMOV UR23, 0x4100910 ;  /* 0x0410091000177882 */ /* 0x000fe20000000000 */
[----:B------:R-:W-:Y:S01]  /*3f80*/  R2UR.FILL UR77, R3 ;  /* 0x00000000034d72ca */ /* 0x000fe200004e0000 */
[----:B------:R1:W-:Y:S01]  /*3f90*/  UTCHMMA gdesc[UR12], gdesc[UR14], tmem[UR8], tmem[UR22], idesc[UR23], UPT ;  /* 0x00ff160e0c0075ea */ /* 0x0003e2000b800008 */
[----:B------:R-:W-:Y:S01]  /*3fa0*/  R2UR.FILL UR76, R2 ;  /* 0x00000000024c72ca */ /* 0x000fe200004e0000 */
[----:B------:R-:W-:Y:S01]  /*3fb0*/  UTCHMMA gdesc[UR64], gdesc[UR66], tmem[UR8], tmem[UR22], idesc[UR23], UPT ;  /* 0x00ff1642400075ea */ /* 0x000fe2000b800008 */
[----:B------:R-:W-:Y:S01]  /*3fc0*/  UTCHMMA gdesc[UR60], gdesc[UR62], tmem[UR8], tmem[UR22], idesc[UR23], UPT ;  /* 0x00ff163e3c0075ea */ /* 0x000fe2000b800008 */
[----:B------:R-:W-:Y:S01]  /*3fd0*/  UMOV UR18, 0x0 ;  /* 0x0000000000127882 */ /* 0x000fe20000000000 */
[----:B------:R-:W-:Y:S01]  /*3fe0*/  UMOV UR19, 0x4100910 ;  /* 0x0410091000137882 */ /* 0x000fe20000000000 */
[----:B------:R-:W-:Y:S01]  /*3ff0*/  UMOV UR29, 0x40004040 ;  /* 0x40004040001d7882 */ /* 0x000fe20000000000 */
[----:B------:R-:W-:Y:S01]  /*4000*/  UTCHMMA gdesc[UR56], gdesc[UR58], tmem[UR8], tmem[UR18], idesc[UR19], UPT ;  /* 0x00ff123a380075ea */ /* 0x000fe2000b800008 */
[----:B------:R-:W-:Y:S01]  /*4010*/  UTCHMMA gdesc[UR52], gdesc[UR54], tmem[UR8], tmem[UR18], idesc[UR19], UPT ;  /* 0x00ff1236340075ea */ /* 0x000fe2000b800008 */
[----:B------:R-:W-:Y:S01]  /*4020*/  UTCHMMA gdesc[UR48], gdesc[UR50], tmem[UR8], tmem[UR18], idesc[UR19], UPT ;  /* 0x00ff1232300075ea */ /* 0x000fe2000b800008 */
[----:B------:R-:W-:Y:S01]  /*4030*/  UTCHMMA gdesc[UR44], gdesc[UR46], tmem[UR8], tmem[UR6], idesc[UR7], UPT ;  /* 0x00ff062e2c0075ea */ /* 0x000fe2000b800008 */
[----:B------:R-:W-:Y:S01]  /*4040*/  UMOV UR27, 0x40004040 ;  /* 0x40004040001b7882 */ /* 0x000fe20000000000 */
[----:B------:R-:W-:Y:S01]  /*4050*/  UMOV UR25, 0x40004040 ;  /* 0x4000404000197882 */ /* 0x000fe20000000000 */
[----:B------:R-:W-:Y:S01]  /*4060*/  UMOV UR21, 0x40004040 ;  /* 0x4000404000157882 */ /* 0x000fe20000000000 */
[----:B------:R-:W-:Y:S01]  /*4070*/  UMOV UR17, 0x40004040 ;  /* 0x4000404000117882 */ /* 0x000fe20000000000 */
[----:B------:R-:W-:Y:S01]  /*4080*/  UMOV UR11, 0x40004040 ;  /* 0x40004040000b7882 */ /* 0x000fe20000000000 */
[----:B-1----:R-:W-:Y:S01]  /*4090*/  UMOV UR12, 0x0 ;  /* 0x00000000000c7882 */ /* 0x002fe20000000000 */
[----:B------:R-:W-:Y:S01]  /*40a0*/  UMOV UR13, 0x4100910 ;  /* 0x04100910000d7882 */ /* 0x000fe20000000000 */
[----:B------:R-:W-:Y:S01]  /*40b0*/  UMOV UR14, 0x0 ;  /* 0x00000000000e7882 */ /* 0x000fe20000000000 */
[----:B------:R-:W-:Y:S01]  /*40c0*/  UTCHMMA gdesc[UR40], gdesc[UR42], tmem[UR8], tmem[UR12], idesc[UR13], UPT ;  /* 0x00ff0c2a280075ea */ /* 0x000fe2000b800008 */
[----:B------:R-:W-:Y:S01]  /*40d0*/  UTCHMMA gdesc[UR36], gdesc[UR38], tmem[UR8], tmem[UR6], idesc[UR7], UPT ;  /* 0x00ff0626240075ea */ /* 0x000fe2000b800008 */
[----:B------:R-:W-:Y:S01]  /*40e0*/  UMOV UR15, 0x4100910 ;  /* 0x04100910000f7882 */ /* 0x000fe20000000000 */
[----:B------:R-:W-:Y:S01]  /*40f0*/  UTCHMMA gdesc[UR32], gdesc[UR34], tmem[UR8], tmem[UR18], idesc[UR19], UPT ;  /* 0x00ff1222200075ea */ /* 0x000fe2000b800008 */
[----:B------:R-:W-:Y:S01]  /*4100*/  UTCHMMA gdesc[UR28], gdesc[UR30], tmem[UR8], tmem[UR14], idesc[UR15], UPT ;  /* 0x00ff0e1e1c0075ea */ /* 0x000fe2000b800008 */
[----:B------:R-:W-:Y:S01]  /*4110*/  UTCHMMA gdesc[UR24], gdesc[UR26], tmem[UR8], tmem[UR12], idesc[UR13], UPT ;  /* 0x00ff0c1a180075ea */ /* 0x000fe2000b800008 */
[----:B------:R1:W-:Y:S01]  /*4120*/  UTCHMMA gdesc[UR16], gdesc[UR20], tmem[UR8], tmem[UR6], idesc[UR7], UPT ;  /* 0x00ff0614100075ea */ /* 0x0003e2000b800008 */
[----:B------:R2:W-:Y:S01]  /*4130*/  UTCHMMA gdesc[UR4], gdesc[UR10], tmem[UR8], tmem[UR76], idesc[UR77], UPT ;  /* 0x00ff4c0a040075ea */ /* 0x0005e2000b800008 */
[----:B------:R2:W-:Y:S01]  /*4140*/  UTCBAR.MULTICAST [UR70], URZ, UR72 ;  /* 0x000000ff460073e9 */ /* 0x0005e20008000848 */
[----:B-1----:R-:W-:Y:S01]  /*4150*/  UMOV UR7, UR9 ;  /* 0x0000000900077c82 */ /* 0x002fe20008000000 */
[----:B---3--:R-:W-:Y:S05]  /*4160*/  BRA.U UP3, `(.L_x_68) ;  /* 0xfffffff903247547 */ /* 0x008fea000b83ffff */
.L_x_65:
[----:B--2---:R-:W-:Y:S02]  /*4170*/  R2UR UR4, R13 ;  /* 0x000000000d0472ca */ /* 0x004fe400000e0000 */
[----:B------:R-:W-:-:S04]  /*4180*/  ISETP.NE.AND P0, PT, R10, 0x2, PT ;  /* 0x000000020a00780c */ /* 0x000fc80003f05270 */
[----:B-1----:R-:W-:Y:S02]  /*4190*/  SEL R0, RZ, 0x1, P0 ;  /* 0x00000001ff007807 */ /* 0x002fe40000000000 */
[----:B------:R-:W-:Y:S02]  /*41a0*/  SEL R10, R10, RZ, P0 ;  /* 0x000000ff0a0a7207 */ /* 0x000fe40000000000 */
[----:B------:R-:W-:-:S03]  /*41b0*/  LOP3.LUT R9, R9, R0, RZ, 0x3c, !PT ;  /* 0x0000000009097212 */ /* 0x000fc600078e3cff */
[----:B------:R-:W-:Y:S02]  /*41c0*/  UIADD3 UR5, UPT, UPT, UR4, 0x90, URZ ;  /* 0x0000009004057890 */ /* 0x000fe4000fffe0ff */
[----:B------:R-:W-:-:S04]  /*41d0*/  UIADD3 UR4, UPT, UPT, UR75, 0x1, URZ ;  /* 0x000000014b047890 */ /* 0x000fc8000fffe0ff */
[----:B------:R-:W-:-:S03]  /*41e0*/  UISETP.NE.AND UP0, UPT, UR4, 0x4, UPT ;  /* 0x000000040400788c */ /* 0x000fc6000bf05270 */
[----:B------:R1:W-:Y:S01]  /*41f0*/  UTCBAR [UR5], URZ ;  /* 0x000000ff050073e9 */ /* 0x0003e200080000ff */
[----:B------:R-:W-:Y:S02]  /*4200*/  USEL UR6, URZ, 0x1, UP0 ;  /* 0x00000001ff067887 */ /* 0x000fe40008000000 */
[----:B------:R-:W-:-:S04]  /*4210*/  USEL UR75, UR4, URZ, UP0 ;  /* 0x000000ff044b7287 */ /* 0x000fc80008000000 */
[----:B------:R-:W-:Y:S01]  /*4220*/  LOP3.LUT R11, R11, UR6, RZ, 0x3c, !PT ;  /* 0x000000060b0b7c12 */ /* 0x000fe2000f8e3cff */
[----:B------:R-:W-:Y:S07]  /*4230*/  @P1 BRA `(.L_x_69) ;  /* 0xfffffff400501947 */ /* 0x000fee000383ffff */
[----:B------:R-:W2:Y:S01]  /*4240*/  S2UR UR8, SR_CgaCtaId ;  /* 0x00000000000879c3 */ /* 0x000ea20000008800 */
[----:B------:R-:W-:Y:S01]  /*4250*/  ELECT P0, URZ, PT ;  /* 0x0000000000ff782f */ /* 0x000fe20003800000 */
[----:B------:R-:W-:Y:S01]  /*4260*/  IMAD.MOV.U32 R0, RZ, RZ, 0x1 ;  /* 0x00000001ff007424 */ /* 0x000fe200078e00ff */
[----:B------:R-:W-:Y:S01]  /*4270*/  UIADD3 UR71, UPT, UPT, UR71, 0xb0, URZ ;  /* 0x000000b047477890 */ /* 0x000fe2000fffe0ff */
[----:B------:R-:W-:Y:S01]  /*4280*/  SHF.L.U32 R2, R11, 0x1f, RZ ;  /* 0x0000001f0b027819 */ /* 0x000fe200000006ff */
[----:B------:R-:W-:-:S03]  /*4290*/  UMOV UR4, 0x40 ;  /* 0x0000004000047882 */ /* 0x000fc60000000000 */
[----:B------:R-:W-:Y:S01]  /*42a0*/  UVIRTCOUNT.DEALLOC.SMPOOL 0x80 ;  /* 0x000000800000784c */ /* 0x000fe20000000000 */
[----:B--2---:R-:W-:Y:S02]  /*42b0*/  ULEA UR8, UR8, UR4, 0x18 ;  /* 0x0000000408087291 */ /* 0x004fe4000f8ec0ff */
[----:B------:R-:W-:-:S07]  /*42c0*/  ULEA UR4, UR75, UR71, 0x3 ;  /* 0x000000474b047291 */ /* 0x000fce000f8e18ff */
[----:B------:R2:W-:Y:S02]  /*42d0*/  @P0 STS.U8 [UR8+0x1c], R0 ;  /* 0x00001c00ff000988 */ /* 0x0005e40008000008 */
[----:B------:R-:W3:Y:S02]  /*42e0*/  SYNCS.PHASECHK.TRANS64.TRYWAIT P0, [UR4], R2 ;  /* 0x00000002ff0075a7 */ /* 0x000ee40008001104 */
[----:B--23--:R-:W-:Y:S05]  /*42f0*/  @!P0 BRA `(.L_x_70) ;  /* 0x0000004000d08947 */ /* 0x00cfea0003800000 */
.L_x_143:
[----:B------:R-:W-:-:S04]  /*4300*/  UIADD3 UR4, UPT, UPT, UR75, 0x1, URZ ;  /* 0x000000014b047890 */ /* 0x000fc8000fffe0ff */
[----:B------:R-:W-:-:S04]  /*4310*/  UISETP.NE.AND UP0, UPT, UR4, 0x4, UPT ;  /* 0x000000040400788c */ /* 0x000fc8000bf05270 */
[----:B------:R-:W-:Y:S02]  /*4320*/  USEL UR6, URZ, 0x1, UP0 ;  /* 0x00000001ff067887 */ /* 0x000fe40008000000 */
[----:B------:R-:W-:-:S04]  /*4330*/  USEL UR4, UR4, URZ, UP0 ;  /* 0x000000ff04047287 */ /* 0x000fc80008000000 */
[----:B-1----:R-:W-:Y:S01]  /*4340*/  ULEA UR5, UR4, UR71, 0x3 ;  /* 0x0000004704057291 */ /* 0x002fe2000f8e18ff */
[----:B--2---:R-:W-:-:S04]  /*4350*/  LOP3.LUT R2, R11, UR6, RZ, 0x3c, !PT ;  /* 0x000000060b027c12 */ /* 0x004fc8000f8e3cff */
[----:B------:R-:W-:-:S04]  /*4360*/  SHF.L.U32 R3, R2, 0x1f, RZ ;  /* 0x0000001f02037819 */ /* 0x000fc800000006ff */
[----:B------:R-:W1:Y:S02]  /*4370*/  SYNCS.PHASECHK.TRANS64.TRYWAIT P0, [UR5], R3 ;  /* 0x00000003ff0075a7 */ /* 0x000e640008001105 */
[----:B-1----:R-:W-:Y:S05]  /*4380*/  @!P0 BRA `(.L_x_71) ;  /* 0x0000004000c48947 */ /* 0x002fea0003800000 */
.L_x_145:
        /* <DEDUP_REMOVED lines=9> */
.L_x_147:
[----:B------:R-:W-:-:S04]  /*4420*/  UIADD3 UR4, UPT, UPT, UR4, 0x1, URZ ;  /* 0x0000000104047890 */ /* 0x000fc8000fffe0ff */
[----:B------:R-:W-:-:S04]  /*4430*/  UISETP.NE.AND UP0, UPT, UR4, 0x4, UPT ;  /* 0x000000040400788c */ /* 0x000fc8000bf05270 */
[----:B------:R-:W-:Y:S02]  /*4440*/  USEL UR5, URZ, 0x1, UP0 ;  /* 0x00000001ff057887 */ /* 0x000fe40008000000 */
[----:B------:R-:W-:-:S04]  /*4450*/  USEL UR4, UR4, URZ, UP0 ;  /* 0x000000ff04047287 */ /* 0x000fc80008000000 */
[----:B------:R-:W-:Y:S01]  /*4460*/  ULEA UR4, UR4, UR71, 0x3 ;  /* 0x0000004704047291 */ /* 0x000fe2000f8e18ff */
[----:B------:R-:W-:-:S04]  /*4470*/  LOP3.LUT R2, R2, UR5, RZ, 0x3c, !PT ;  /* 0x0000000502027c12 */ /* 0x000fc8000f8e3cff */
[----:B------:R-:W-:-:S04]  /*4480*/  SHF.L.U32 R2, R2, 0x1f, RZ ;  /* 0x0000001f02027819 */ /* 0x000fc800000006ff */
[----:B------:R-:W2:Y:S02]  /*4490*/  SYNCS.PHASECHK.TRANS64.TRYWAIT P0, [UR4], R2 ;  /* 0x00000002ff0075a7 */ /* 0x000ea40008001104 */
[----:B--2---:R-:W-:Y:S05]  /*44a0*/  @!P0 BRA `(.L_x_73) ;  /* 0x0000004000ac8947 */ /* 0x004fea0003800000 */
.L_x_149:
[----:B------:R-:W-:Y:S01]  /*44b0*/  NOP ;  /* 0x0000000000007918 */ /* 0x000fe20000000000 */
[----:B-1----:R-:W1:Y:S01]  /*44c0*/  LDS R0, [UR8+0x14] ;  /* 0x00001408ff007984 */ /* 0x002e620008000800 */
[----:B------:R-:W-:Y:S01]  /*44d0*/  R2UR UR4, R15 ;  /* 0x000000000f0472ca */ /* 0x000fe200000e0000 */
[----:B------:R-:W-:Y:S01]  /*44e0*/  UMOV UR5, 0xffff ;  /* 0x0000ffff00057882 */ /* 0x000fe20000000000 */
[----:B------:R-:W-:-:S11]  /*44f0*/  UMOV UR6, 0x1 ;  /* 0x0000000100067882 */ /* 0x000fd60000000000 */
[----:B------:R-:W-:-:S04]  /*4500*/  ULOP3.LUT UR4, UR4, 0xffff, URZ, 0xc0, !UPT ;  /* 0x0000ffff04047892 */ /* 0x000fc8000f8ec0ff */
[----:B------:R-:W-:-:S04]  /*4510*/  USHF.R.U32.HI UR4, URZ, 0x5, UR4 ;  /* 0x00000005ff047899 */ /* 0x000fc80008011604 */
[----:B------:R-:W-:Y:S02]  /*4520*/  USHF.L.U32 UR5, UR5, UR4, URZ ;  /* 0x0000000405057299 */ /* 0x000fe400080006ff */
[----:B------:R-:W-:-:S04]  /*4530*/  USHF.L.U32 UR4, UR6, UR4, URZ ;  /* 0x0000000406047299 */ /* 0x000fc800080006ff */
[----:B-1----:R-:W-:-:S04]  /*4540*/  LOP3.LUT R0, R0, UR5, RZ, 0xc0, !PT ;  /* 0x0000000500007c12 */ /* 0x002fc8000f8ec0ff */
[----:B------:R-:W-:-:S13]  /*4550*/  ISETP.NE.AND P0, PT, R0, UR5, PT ;  /* 0x0000000500007c0c */ /* 0x000fda000bf05270 */
[----:B------:R-:W-:Y:S05]  /*4560*/  @P0 BRA `(.L_x_74) ;  /* 0x0000000000580947 */ /* 0x000fea0003800000 */
[----:B------:R-:W1:Y:S02]  /*4570*/  LDS R0, [UR8+0x18] ;  /* 0x00001808ff007984 */ /* 0x000e640008000800 */
[----:B-1----:R-:W-:-:S04]  /*4580*/  LOP3.LUT R0, R0, UR4, RZ, 0xc0, !PT ;  /* 0x0000000400007c12 */ /* 0x002fc8000f8ec0ff */
[----:B------:R-:W-:-:S13]  /*4590*/  ISETP.NE.AND P0, PT, R0, UR4, PT ;  /* 0x0000000400007c0c */ /* 0x000fda000bf05270 */
[----:B------:R-:W-:Y:S05]  /*45a0*/  @P0 BRA `(.L_x_75) ;  /* 0x00000000003c0947 */ /* 0x000fea0003800000 */
[----:B------:R-:W1:Y:S01]  /*45b0*/  S2R R2, SR_LANEID ;  /* 0x0000000000027919 */ /* 0x000e620000000000 */
[----:B------:R-:W-:-:S06]  /*45c0*/  ULOP3.LUT UR5, URZ, UR5, URZ, 0x33, !UPT ;  /* 0x00000005ff057292 */ /* 0x000fcc000f8e33ff */
[----:B------:R-:W-:-:S04]  /*45d0*/  IMAD.U32 R0, RZ, RZ, UR5 ;  /* 0x00000005ff007e24 */ /* 0x000fc8000f8e00ff */
[----:B------:R2:W3:Y:S02]  /*45e0*/  REDUX UR7, R0 ;  /* 0x00000000000773c4 */ /* 0x0004e40000000000 */
[----:B------:R4:W-:Y:S01]  /*45f0*/  UTCATOMSWS.AND URZ, UR5 ;  /* 0x0000000500ff79e3 */ /* 0x0009e20008000000 */
[----:B--2---:R-:W-:Y:S01]  /*4600*/  LOP3.LUT R0, RZ, UR4, RZ, 0x33, !PT ;  /* 0x00000004ff007c12 */ /* 0x004fe2000f8e33ff */
[----:B------:R-:W-:Y:S02]  /*4610*/  VOTEU.ANY UR4, UPT, PT ;  /* 0x0000000000047886 */ /* 0x000fe400038e0100 */
[----:B------:R-:W-:Y:S02]  /*4620*/  UFLO.U32 UR4, UR4 ;  /* 0x00000004000472bd */ /* 0x000fe400080e0000 */
[----:B------:R-:W2:Y:S04]  /*4630*/  REDUX UR6, R0 ;  /* 0x00000000000673c4 */ /* 0x000ea80000000000 */
[----:B-1----:R-:W-:-:S02]  /*4640*/  ISETP.EQ.U32.AND P0, PT, R2, UR4, PT ;  /* 0x0000000402007c0c */ /* 0x002fc4000bf02070 */
[----:B---3--:R-:W-:-:S11]  /*4650*/  MOV R2, UR7 ;  /* 0x0000000700027c02 */ /* 0x008fd60008000f00 */
[----:B------:R4:W-:Y:S01]  /*4660*/  @P0 ATOMS.AND RZ, [UR8+0x14], R2 ;  /* 0x00001402ffff098c */ /* 0x0009e2000a800008 */
[----:B--2---:R-:W-:-:S05]  /*4670*/  IMAD.U32 R0, RZ, RZ, UR6 ;  /* 0x00000006ff007e24 */ /* 0x004fca000f8e00ff */
[----:B------:R4:W-:Y:S01]  /*4680*/  @P0 ATOMS.AND RZ, [UR8+0x18], R0 ;  /* 0x00001800ffff098c */ /* 0x0009e2000a800008 */
[----:B------:R-:W-:Y:S05]  /*4690*/  BRA `(.L_x_76) ;  /* 0x0000000000147947 */ /* 0x000fea0003800000 */
.L_x_75:
[----:B------:R-:W-:Y:S02]  /*46a0*/  MOV R2, 0x46c0 ;  /* 0x000046c000027802 */ /* 0x000fe40000000f00 */
[----:B-----5:R-:W-:Y:S05]  /*46b0*/  CALL.REL.NOINC `($__internal_0_$__cuda_sm10x_tcgen05_guardrail_trap_col_being_dealloced_not_returned_by_alloc) ;  /* 0x00000044001c7944 */ /* 0x020fea0003c00000 */
[----:B------:R-:W-:Y:S05]  /*46c0*/  BRA `(.L_x_76) ;  /* 0x0000000000087947 */ /* 0x000fea0003800000 */
.L_x_74:
[----:B------:R-:W-:Y:S02]  /*46d0*/  MOV R2, 0x46f0 ;  /* 0x000046f000027802 */ /* 0x000fe40000000f00 */
[----:B-----5:R-:W-:Y:S05]  /*46e0*/  CALL.REL.NOINC `($__internal_2_$__cuda_sm10x_tcgen05_guardrail_trap_unallocated_columns_being_dealloced) ;  /* 0x0000004400287944 */ /* 0x020fea0003c00000 */
.L_x_76:
[----:B------:R-:W-:Y:S01]  /*46f0*/  NOP ;  /* 0x0000000000007918 */ /* 0x000fe20000000000 */
[----:B----4-:R-:W-:Y:S05]  /*4700*/  EXIT ;  /* 0x000000000000794d */ /* 0x010fea0003800000 */
.L_x_58:
[----:B------:R-:W-:-:S09]  /*4710*/  UISETP.NE.OR UP0, UPT, UR18, 0x3, !UP3 ;  /* 0x000000031200788c */ /* 0x000fd2000df05670 */
[----:B------:R-:W-:Y:S05]  /*4720*/  BRA.U UP0, `(.L_x_77) ;  /* 0x0000001100247547 */ /* 0x000fea000b800000 */
[----:B------:R-:W2:Y:S01]  /*4730*/  LDCU.64 UR4, c[0x0][0x888] ;  /* 0x00011100ff0477ac */ /* 0x000ea20008000a00 */
[----:B------:R-:W3:Y:S01]  /*4740*/  LDC.64 R12, c[0x0][0x348] ;  /* 0x0000d200ff0c7b82 */ /* 0x000ee20000000a00 */
[----:B------:R-:W-:Y:S02]  /*4750*/  HFMA2 R9, -RZ, RZ, 0, 0 ;  /* 0x00000000ff097431 */ /* 0x000fe400000001ff */
[----:B------:R-:W-:Y:S01]  /*4760*/  IMAD.MOV.U32 R11, RZ, RZ, 0x1 ;  /* 0x00000001ff0b7424 */ /* 0x000fe200078e00ff */
[----:B------:R-:W4:Y:S01]  /*4770*/  LDCU UR36, c[0x0][0x370] ;  /* 0x00006e00ff2477ac */ /* 0x000f220008000800 */
[----:B------:R-:W-:Y:S01]  /*4780*/  IMAD.MOV.U32 R10, RZ, RZ, RZ ;  /* 0x000000ffff0a7224 */ /* 0x000fe200078e00ff */
[----:B------:R-:W-:Y:S01]  /*4790*/  MOV R3, 0x2000 ;  /* 0x0000200000037802 */ /* 0x000fe20000000f00 */
[----:B------:R-:W4:Y:S01]  /*47a0*/  LDCU.128 UR32, c[0x0][0xb10] ;  /* 0x00016200ff2077ac */ /* 0x000f220008000c00 */
[----:B------:R-:W1:Y:S01]  /*47b0*/  LDCU UR29, c[0x0][0x374] ;  /* 0x00006e80ff1d77ac */ /* 0x000e620008000800 */
[----:B------:R-:W1:Y:S01]  /*47c0*/  LDCU.64 UR30, c[0x0][0x890] ;  /* 0x00011200ff1e77ac */ /* 0x000e620008000a00 */
[----:B--2---:R-:W-:Y:S01]  /*47d0*/  UISETP.NE.U32.AND UP0, UPT, UR4, URZ, UPT ;  /* 0x000000ff0400728c */ /* 0x004fe2000bf05070 */
[----:B------:R-:W2:Y:S01]  /*47e0*/  LDCU UR15, c[0x0][0xb0c] ;  /* 0x00016180ff0f77ac */ /* 0x000ea20008000800 */
[----:B------:R-:W3:Y:S01]  /*47f0*/  LDCU UR41, c[0x0][0xb20] ;  /* 0x00016400ff2977ac */ /* 0x000ee20008000800 */
[----:B------:R-:W3:Y:S01]  /*4800*/  LDCU UR4, c[0x0][0xb30] ;  /* 0x00016600ff0477ac */ /* 0x000ee20008000800 */
[----:B----4-:R-:W-:-:S02]  /*4810*/  UIMAD.WIDE.U32 UR6, UR36, UR32, URZ ;  /* 0x00000020240672a5 */ /* 0x010fc4000f8e00ff */
[----:B-1----:R-:W-:Y:S02]  /*4820*/  UIMAD.WIDE.U32 UR8, UR29, UR35, URZ ;  /* 0x000000231d0872a5 */ /* 0x002fe4000f8e00ff */
[----:B------:R-:W-:Y:S02]  /*4830*/  USEL UR40, URZ, 0x1, UP5 ;  /* 0x00000001ff287887 */ /* 0x000fe4000a800000 */
[----:B------:R-:W-:Y:S02]  /*4840*/  UISETP.NE.U32.AND UP6, UPT, UR30, URZ, UPT ;  /* 0x000000ff1e00728c */ /* 0x000fe4000bfc5070 */
[----:B------:R-:W-:Y:S01]  /*4850*/  UISETP.NE.AND.EX UP5, UPT, UR5, URZ, UPT, UP0 ;  /* 0x000000ff0500728c */ /* 0x000fe2000bfa5300 */
[----:B------:R-:W-:Y:S01]  /*4860*/  UMOV UR24, 0x400 ;  /* 0x0000040000187882 */ /* 0x000fe20000000000 */
[----:B------:R-:W-:Y:S01]  /*4870*/  UISETP.NE.AND UP0, UPT, UR39, 0x1, UPT ;  /* 0x000000012700788c */ /* 0x000fe2000bf05270 */
[----:B------:R-:W-:Y:S01]  /*4880*/  UMOV UR6, UR7 ;  /* 0x0000000700067c82 */ /* 0x000fe20008000000 */
[----:B------:R-:W-:Y:S01]  /*4890*/  UMOV UR37, UR9 ;  /* 0x0000000900257c82 */ /* 0x000fe20008000000 */
[----:B--2---:R-:W-:Y:S01]  /*48a0*/  UISETP.NE.AND UP0, UPT, UR15, 0x1, UPT ;  /* 0x000000010f00788c */ /* 0x004fe2000bf05270 */
[----:B------:R-:W-:Y:S01]  /*48b0*/  UMOV UR25, URZ ;  /* 0x000000ff00197c82 */ /* 0x000fe20008000000 */
[----:B------:R-:W-:-:S02]  /*48c0*/  UPLOP3.LUT UP4, UPT, UPT, UPT, UPT, 0x40, 0x4 ;  /* 0x000000000004789c */ /* 0x000fc40003f8e870 */
[----:B------:R-:W-:Y:S01]  /*48d0*/  UISETP.GE.AND UP2, UPT, UR39, 0x1, UPT ;  /* 0x000000012700788c */ /* 0x000fe2000bf46270 */
[----:B------:R-:W1:Y:S01]  /*48e0*/  LDCU.64 UR16, c[0x0][0xb28] ;  /* 0x00016500ff1077ac */ /* 0x000e620008000a00 */
[----:B------:R-:W-:Y:S02]  /*48f0*/  ULEA UR24, UR55, UR24, 0x18 ;  /* 0x0000001837187291 */ /* 0x000fe4000f8ec0ff */
[----:B------:R-:W-:Y:S02]  /*4900*/  UISETP.NE.AND.EX UP6, UPT, UR31, URZ, UPT, UP6 ;  /* 0x000000ff1f00728c */ /* 0x000fe4000bfc5360 */
[----:B------:R-:W-:Y:S02]  /*4910*/  USHF.R.U32.HI UR38, URZ, UR33, UR6 ;  /* 0x00000021ff267299 */ /* 0x000fe40008011606 */
[----:B---3--:R-:W-:Y:S02]  /*4920*/  USHF.R.U32.HI UR37, URZ, UR41, UR37 ;  /* 0x00000029ff257299 */ /* 0x008fe40008011625 */
[----:B------:R-:W-:-:S02]  /*4930*/  UISETP.NE.AND UP0, UPT, UR34, 0x1, UPT ;  /* 0x000000012200788c */ /* 0x000fc4000bf05270 */
[----:B------:R-:W-:-:S11]  /*4940*/  UISETP.NE.AND UP3, UPT, UR4, 0x1, UPT ;  /* 0x000000010400788c */ /* 0x000fd6000bf65270 */
.L_x_86:
[C---:B------:R-:W-:Y:S02]  /*4950*/  LEA R8, R10.reuse, UR24, 0x3 ;  /* 0x000000180a087c11 */ /* 0x040fe4000f8e18ff */
[----:B------:R-:W-:Y:S02]  /*4960*/  SHF.L.U32 R0, R9, 0x1f, RZ ;  /* 0x0000001f09007819 */ /* 0x000fe400000006ff */
[----:B------:R-:W-:Y:S02]  /*4970*/  LEA R4, R10, UR24, 0x4 ;  /* 0x000000180a047c11 */ /* 0x000fe4000f8e20ff */
[----:B--2---:R-:W2:Y:S02]  /*4980*/  SYNCS.PHASECHK.TRANS64.TRYWAIT P0, [R8+URZ+0x70], R0 ;  /* 0x00007000080075a7 */ /* 0x004ea400080011ff */
[----:B--2---:R-:W-:Y:S05]  /*4990*/  @!P0 BRA `(.L_x_78) ;  /* 0x0000003c00888947 */ /* 0x004fea0003800000 */
.L_x_150:
[----:B------:R-:W3:Y:S01]  /*49a0*/  LDS.128 R4, [R4+0x100] ;  /* 0x0001000004047984 */ /* 0x000ee20000000c00 */
[----:B------:R-:W-:Y:S01]  /*49b0*/  UISETP.GE.AND UP0, UPT, UR39, 0x1, UPT ;  /* 0x000000012700788c */ /* 0x000fe2000bf06270 */
[----:B------:R-:W-:Y:S01]  /*49c0*/  @!PT LDS RZ, [RZ] ;  /* 0x00000000fffff984 */ /* 0x000fe20000000800 */
[----:B------:R-:W-:Y:S01]  /*49d0*/  @!PT LDS RZ, [RZ] ;  /* 0x00000000fffff984 */ /* 0x000fe20000000800 */
[----:B------:R-:W-:Y:S01]  /*49e0*/  @!PT LDS RZ, [RZ] ;  /* 0x00000000fffff984 */ /* 0x000fe20000000800 */
[----:B------:R-:W-:Y:S01]  /*49f0*/  @!PT LDS RZ, [RZ] ;  /* 0x00000000fffff984 */ /* 0x000fe20000000800 */
[----:B------:R4:W-:Y:S06]  /*4a00*/  MEMBAR.ALL.CTA ;  /* 0x0000000000007992 */ /* 0x0009ec0000008000 */
[----:B----4-:R-:W4:Y:S01]  /*4a10*/  FENCE.VIEW.ASYNC.S ;  /* 0x00000000000073c6 */ /* 0x010f220000000000 */
[----:B---3--:R-:W-:Y:S11]  /*4a20*/  LOP3.LUT P0, RZ, R6, 0x1, RZ, 0xc0, !PT ;  /* 0x0000000106ff7812 */ /* 0x008ff6000780c0ff */
[----:B------:R-:W-:Y:S02]  /*4a30*/  @!UPT UIADD3 URZ, UPT, UPT, URZ, URZ, URZ ;  /* 0x000000fffffff290 */ /* 0x000fe4000fffe0ff */
[----:B----4-:R-:W-:Y:S01]  /*4a40*/  VOTEU.ANY UP2, P0 ;  /* 0x0000000000ff7886 */ /* 0x010fe20000040100 */
[----:B------:R-:W-:Y:S11]  /*4a50*/  PLOP3.LUT P0, PT, PT, PT, UP2, 0x80, 0x8 ;  /* 0x000000000008781c */ /* 0x000ff60003f0f028 */
[----:B------:R-:W-:Y:S02]  /*4a60*/  @!UPT UIADD3 URZ, UPT, UPT, URZ, URZ, URZ ;  /* 0x000000fffffff290 */ /* 0x000fe4000fffe0ff */
[----:B--2---:R-:W-:Y:S02]  /*4a70*/  @P0 SHF.R.U32.HI R0, RZ, 0x10, R5 ;  /* 0x00000010ff000819 */ /* 0x004fe40000011605 */
[----:B------:R-:W-:Y:S02]  /*4a80*/  @P0 MOV R2, R4 ;  /* 0x0000000400020202 */ /* 0x000fe40000000f00 */
[----:B------:R-:W-:Y:S01]  /*4a90*/  @P0 R2UR UR4, R0 ;  /* 0x00000000000402ca */ /* 0x000fe200000e0000 */
[----:B------:R-:W-:Y:S01]  /*4aa0*/  VIADD R0, R8, 0x80 ;  /* 0x0000008008007836 */ /* 0x000fe20000000000 */
[----:B------:R-:W-:Y:S02]  /*4ab0*/  @P0 LOP3.LUT R4, R5, 0xffff, RZ, 0xc0, !PT ;  /* 0x0000ffff05040812 */ /* 0x000fe400078ec0ff */
[----:B------:R-:W-:Y:S02]  /*4ac0*/  @P0 R2UR UR6, R2 ;  /* 0x00000000020602ca */ /* 0x000fe400000e0000 */
[----:B------:R-:W-:Y:S02]  /*4ad0*/  PRMT R0, RZ, 0x654, R0 ;  /* 0x00000654ff007816 */ /* 0x000fe40000000000 */
[----:B------:R-:W-:Y:S02]  /*4ae0*/  @P0 R2UR UR5, R4 ;  /* 0x00000000040502ca */ /* 0x000fe400000e0000 */
[----:B------:R2:W-:Y:S03]  /*4af0*/  SYNCS.ARRIVE.TRANS64.RED.A1T0 RZ, [R0+URZ], RZ ;  /* 0x000000ff00ff79a7 */ /* 0x0005e600081004ff */
[----:B------:R-:W-:Y:S04]  /*4b00*/  @UP2 UMOV UR28, UR4 ;  /* 0x00000004001c2c82 */ /* 0x000fe80008000000 */
[----:B------:R-:W-:Y:S04]  /*4b10*/  @UP2 UMOV UR14, UR6 ;  /* 0x00000006000e2c82 */ /* 0x000fe80008000000 */
[----:B------:R-:W-:Y:S01]  /*4b20*/  @UP2 UMOV UR13, UR5 ;  /* 0x00000005000d2c82 */ /* 0x000fe20008000000 */
[----:B------:R-:W-:Y:S05]  /*4b30*/  BRA.U !UP0, `(.L_x_79) ;  /* 0x0000000108c07547 */ /* 0x000fea000b800000 */
[----:B------:R-:W-:Y:S02]  /*4b40*/  UIMAD.WIDE.U32 UR8, UR13, UR35, URZ ;  /* 0x000000230d0872a5 */ /* 0x000fe4000f8e00ff */
[----:B------:R-:W-:Y:S02]  /*4b50*/  UP2UR UR12, UPR, URZ, 0x4 ;  /* 0x00000004ff0c7883 */ /* 0x000fe40008000000 */
[----:B------:R-:W-:Y:S02]  /*4b60*/  UISETP.NE.AND UP2, UPT, UR34, 0x1, UPT ;  /* 0x000000012200788c */ /* 0x000fe4000bf45270 */
[----:B------:R-:W-:Y:S02]  /*4b70*/  UIMAD.WIDE.U32 UR10, UR14, UR32, URZ ;  /* 0x000000200e0a72a5 */ /* 0x000fe4000f8e00ff */
[----:B------:R-:W-:Y:S02]  /*4b80*/  USEL UR4, UR29, UR37, !UP2 ;  /* 0x000000251d047287 */ /* 0x000fe4000d000000 */
[----:B------:R-:W-:Y:S02]  /*4b90*/  UISETP.NE.AND UP0, UPT, UR15, 0x1, UPT ;  /* 0x000000010f00788c */ /* 0x000fe4000bf05270 */
[----:B------:R-:W-:Y:S02]  /*4ba0*/  UP2UR UR22, UPR, URZ, 0x2 ;  /* 0x00000002ff167883 */ /* 0x000fe40008000000 */
[----:B------:R-:W-:Y:S02]  /*4bb0*/  UISETP.NE.AND UP1, UPT, UR39, 0x1, UPT ;  /* 0x000000012700788c */ /* 0x000fe4000bf25270 */
[----:B-1----:R-:W-:Y:S02]  /*4bc0*/  UIMAD.WIDE.U32 UR18, UR4, UR16, URZ ;  /* 0x00000010041272a5 */ /* 0x002fe4000f8e00ff */
[----:B------:R-:W-:Y:S01]  /*4bd0*/  USEL UR7, UR36, UR38, !UP0 ;  /* 0x0000002624077287 */ /* 0x000fe2000c000000 */
[----:B------:R-:W-:Y:S02]  /*4be0*/  UMOV UR5, UR9 ;  /* 0x0000000900057c82 */ /* 0x000fe40008000000 */
[----:B------:R-:W-:Y:S02]  /*4bf0*/  USHF.R.U32.HI UR6, URZ, UR41, UR5 ;  /* 0x00000029ff067299 */ /* 0x000fe40008011605 */
[----:B------:R-:W-:Y:S02]  /*4c00*/  UIMAD.WIDE.U32 UR20, UR7, UR16, URZ ;  /* 0x00000010071472a5 */ /* 0x000fe4000f8e00ff */
[----:B------:R-:W-:Y:S02]  /*4c10*/  USEL UR6, UR13, UR6, !UP2 ;  /* 0x000000060d067287 */ /* 0x000fe4000d000000 */
[----:B------:R-:W-:Y:S01]  /*4c20*/  UISETP.NE.AND UP2, UPT, UR12, URZ, UPT ;  /* 0x000000ff0c00728c */ /* 0x000fe2000bf45270 */
[----:B------:R-:W-:Y:S01]  /*4c30*/  UMOV UR5, UR11 ;  /* 0x0000000b00057c82 */ /* 0x000fe20008000000 */
[----:B------:R-:W-:Y:S02]  /*4c40*/  UIMAD.WIDE.U32 UR10, UR6, UR16, URZ ;  /* 0x00000010060a72a5 */ /* 0x000fe4000f8e00ff */
[----:B------:R-:W-:Y:S03]  /*4c50*/  USHF.R.U32.HI UR8, URZ, UR33, UR5 ;  /* 0x00000021ff087299 */ /* 0x000fe60008011605 */
[----:B------:R-:W-:Y:S02]  /*4c60*/  UMOV UR5, UR19 ;  /* 0x0000001300057c82 */ /* 0x000fe40008000000 */
[----:B------:R-:W-:Y:S03]  /*4c70*/  @UP1 USHF.R.U32.HI UR4, URZ, UR17, UR5 ;  /* 0x00000011ff041299 */ /* 0x000fe60008011605 */
[----:B------:R-:W-:Y:S01]  /*4c80*/  UMOV UR5, UR21 ;  /* 0x0000001500057c82 */ /* 0x000fe20008000000 */
[----:B------:R-:W-:Y:S02]  /*4c90*/  UIMAD UR4, UR39, UR4, URZ ;  /* 0x00000004270472a4 */ /* 0x000fe4000f8e02ff */
[----:B------:R-:W-:Y:S02]  /*4ca0*/  @UP1 USHF.R.U32.HI UR7, URZ, UR17, UR5 ;  /* 0x00000011ff071299 */ /* 0x000fe40008011605 */
[----:B------:R-:W-:Y:S02]  /*4cb0*/  USEL UR5, UR14, UR8, !UP0 ;  /* 0x000000080e057287 */ /* 0x000fe4000c000000 */
[----:B------:R-:W-:Y:S02]  /*4cc0*/  UIMAD UR8, UR39, UR7, URZ ;  /* 0x00000007270872a4 */ /* 0x000fe4000f8e02ff */
[----:B------:R-:W-:Y:S03]  /*4cd0*/  UISETP.GE.AND UP0, UPT, UR6, UR4, UPT ;  /* 0x000000040600728c */ /* 0x000fe6000bf06270 */
[----:B------:R-:W-:Y:S01]  /*4ce0*/  UMOV UR4, UR11 ;  /* 0x0000000b00047c82 */ /* 0x000fe20008000000 */
[----:B------:R-:W-:Y:S02]  /*4cf0*/  UISETP.GE.OR UP0, UPT, UR5, UR8, UP0 ;  /* 0x000000080500728c */ /* 0x000fe40008706670 */
[----:B------:R-:W-:Y:S02]  /*4d00*/  USHF.R.U32.HI UR4, URZ, UR17, UR4 ;  /* 0x00000011ff047299 */ /* 0x000fe40008011604 */
[----:B------:R-:W-:Y:S02]  /*4d10*/  UIMAD.WIDE.U32 UR8, UR5, UR16, URZ ;  /* 0x00000010050872a5 */ /* 0x000fe4000f8e00ff */
[----:B------:R-:W-:Y:S04]  /*4d20*/  USEL UR10, UR6, UR4, !UP1 ;  /* 0x00000004060a7287 */ /* 0x000fe8000c800000 */
[----:B------:R-:W-:Y:S01]  /*4d30*/  UIADD3 UR11, UPT, UPT, -UR10, URZ, URZ ;  /* 0x000000ff0a0b7290 */ /* 0x000fe2000fffe1ff */
[----:B------:R-:W-:Y:S02]  /*4d40*/  @!UP0 UMOV UR4, UR9 ;  /* 0x0000000900048c82 */ /* 0x000fe40008000000 */
[----:B------:R-:W-:Y:S02]  /*4d50*/  @!UP0 USHF.R.U32.HI UR4, URZ, UR17, UR4 ;  /* 0x00000011ff048299 */ /* 0x000fe40008011604 */
[----:B------:R-:W-:Y:S02]  /*4d60*/  UIMAD UR8, UR39, UR11, UR6 ;  /* 0x0000000b270872a4 */ /* 0x000fe4000f8e0206 */
[----:B------:R-:W-:Y:S02]  /*4d70*/  @!UP0 USEL UR4, UR5, UR4, !UP1 ;  /* 0x0000000405048287 */ /* 0x000fe4000c800000 */
[----:B------:R-:W-:Y:S02]  /*4d80*/  UISETP.NE.AND UP1, UPT, UR22, URZ, UPT ;  /* 0x000000ff1600728c */ /* 0x000fe4000bf25270 */
[----:B------:R-:W-:Y:S02]  /*4d90*/  @!UP0 UIMAD UR8, UR7, UR8, UR4 ;  /* 0x00000008070882a4 */ /* 0x000fe4000f8e0204 */
[----:B------:R-:W-:Y:S02]  /*4da0*/  @!UP0 UIADD3 UR9, UPT, UPT, UR10, -UR4, URZ ;  /* 0x800000040a098290 */ /* 0x000fe4000fffe0ff */
[----:B------:R-:W-:Y:S02]  /*4db0*/  UIADD3 UR4, UPT, UPT, -UR5, URZ, URZ ;  /* 0x000000ff05047290 */ /* 0x000fe4000fffe1ff */
[----:B------:R-:W-:Y:S02]  /*4dc0*/  UIADD3 UR7, UPT, UPT, -UR6, URZ, URZ ;  /* 0x000000ff06077290 */ /* 0x000fe4000fffe1ff */
[----:B------:R-:W-:Y:S02]  /*4dd0*/  @!UP0 UIMAD UR6, UR9, UR39, UR5 ;  /* 0x00000027090682a4 */ /* 0x000fe4000f8e0205 */
[----:B------:R-:W-:Y:S02]  /*4de0*/  UIMAD UR14, UR15, UR4, UR14 ;  /* 0x000000040f0e72a4 */ /* 0x000fe4000f8e020e */
[----:B------:R-:W-:Y:S01]  /*4df0*/  UIMAD UR13, UR34, UR7, UR13 ;  /* 0x00000007220d72a4 */ /* 0x000fe2000f8e020d */
[----:B------:R-:W-:Y:S02]  /*4e00*/  @!UP0 UMOV UR5, UR8 ;  /* 0x0000000800058c82 */ /* 0x000fe40008000000 */
[----:B------:R-:W-:Y:S02]  /*4e10*/  UIMAD UR14, UR5, UR15, UR14 ;  /* 0x0000000f050e72a4 */ /* 0x000fe4000f8e020e */
[----:B------:R-:W-:Y:S11]  /*4e20*/  UIMAD UR13, UR6, UR34, UR13 ;  /* 0x00000022060d72a4 */ /* 0x000ff6000f8e020d */
[----:B------:R-:W-:Y:S01]  /*4e30*/  @!UPT UIADD3 URZ, UPT, UPT, URZ, URZ, URZ ;  /* 0x000000fffffff290 */ /* 0x000fe2000fffe0ff */
.L_x_79:
[----:B------:R-:W3:Y:S01]  /*4e40*/  @!UP3 LDCU.128 UR20, c[0x0][0xb10] ;  /* 0x00016200ff14b7ac */ /* 0x000ee20008000c00 */
[----:B------:R-:W-:Y:S04]  /*4e50*/  ISETP.NE.U32.AND P0, PT, RZ, UR30, PT ;  /* 0x0000001eff007c0c */ /* 0x000fe8000bf05070 */
[----:B------:R-:W-:Y:S01]  /*4e60*/  ISETP.NE.AND.EX P0, PT, RZ, UR31, PT, P0 ;  /* 0x0000001fff007c0c */ /* 0x000fe2000bf05300 */
[----:B------:R-:W4:Y:S01]  /*4e70*/  @!UP3 LDCU UR5, c[0x0][0xb0c] ;  /* 0x00016180ff05b7ac */ /* 0x000f220008000800 */
[----:B------:R-:W-:Y:S02]  /*4e80*/  USHF.L.U32 UR11, UR26, 0x6, URZ ;  /* 0x000000061a0b7899 */ /* 0x000fe400080006ff */
[----:B------:R-:W-:Y:S02]  /*4e90*/  USHF.L.U32 UR10, UR27, 0x6, URZ ;  /* 0x000000061b0a7899 */ /* 0x000fe400080006ff */
[----:B---3--:R-:W-:Y:S07]  /*4ea0*/  UIMAD.WIDE.U32 UR6, UR14, UR20, URZ ;  /* 0x000000140e0672a5 */ /* 0x008fee000f8e00ff */
[----:B------:R-:W-:Y:S01]  /*4eb0*/  @!UP3 UMOV UR4, UR7 ;  /* 0x000000070004bc82 */ /* 0x000fe20008000000 */
[----:B----4-:R-:W-:Y:S02]  /*4ec0*/  @!UP3 UISETP.NE.AND UP0, UPT, UR5, 0x1, UPT ;  /* 0x000000010500b88c */ /* 0x010fe4000bf05270 */
[----:B------:R-:W-:Y:S02]  /*4ed0*/  @!UP3 USHF.R.U32.HI UR4, URZ, UR21, UR4 ;  /* 0x00000015ff04b299 */ /* 0x000fe40008011604 */
[----:B------:R-:W-:Y:S02]  /*4ee0*/  UIMAD.WIDE.U32 UR6, UR13, UR23, URZ ;  /* 0x000000170d0672a5 */ /* 0x000fe4000f8e00ff */
[----:B------:R-:W-:Y:S02]  /*4ef0*/  @!UP3 USEL UR8, UR14, UR4, !UP0 ;  /* 0x000000040e08b287 */ /* 0x000fe4000c000000 */
[----:B------:R-:W-:Y:S03]  /*4f00*/  @!UP3 UISETP.NE.AND UP0, UPT, UR22, 0x1, UPT ;  /* 0x000000011600b88c */ /* 0x000fe6000bf05270 */
[----:B------:R-:W-:Y:S02]  /*4f10*/  @!UP3 UMOV UR6, UR7 ;  /* 0x000000070006bc82 */ /* 0x000fe40008000000 */
[----:B------:R-:W3:Y:S02]  /*4f20*/  @!UP3 LDCU UR4, c[0x0][0xb20] ;  /* 0x00016400ff04b7ac */ /* 0x000ee40008000800 */
[----:B---3--:R-:W-:Y:S04]  /*4f30*/  @!UP3 USHF.R.U32.HI UR6, URZ, UR4, UR6 ;  /* 0x00000004ff06b299 */ /* 0x008fe80008011606 */
[----:B------:R-:W-:Y:S04]  /*4f40*/  @!UP3 USEL UR6, UR13, UR6, !UP0 ;  /* 0x000000060d06b287 */ /* 0x000fe8000c000000 */
[----:B------:R-:W-:Y:S02]  /*4f50*/  @!UP3 UIADD3 UR4, UPT, UPT, -UR8, UR6, URZ ;  /* 0x000000060804b290 */ /* 0x000fe4000fffe1ff */
[----:B------:R-:W-:Y:S02]  /*4f60*/  @!UP3 UIADD3 UR6, UPT, UPT, UR8, -UR6, URZ ;  /* 0x800000060806b290 */ /* 0x000fe4000fffe0ff */
[----:B------:R-:W-:Y:S02]  /*4f70*/  @!UP3 UIMAD UR14, UR4, UR5, UR14 ;  /* 0x00000005040eb2a4 */ /* 0x000fe4000f8e020e */
[----:B------:R-:W-:Y:S01]  /*4f80*/  @!UP3 UIMAD UR13, UR6, UR22, UR13 ;  /* 0x00000016060db2a4 */ /* 0x000fe2000f8e020d */
[----:B------:R-:W-:Y:S11]  /*4f90*/  BRA.U UP4, `(.L_x_80) ;  /* 0x0000000104107547 */ /* 0x000ff6000b800000 */
[----:B------:R-:W-:Y:S04]  /*4fa0*/  MOV R2, UR40 ;  /* 0x0000002800027c02 */ /* 0x000fe80008000f00 */
[----:B------:R-:W-:Y:S04]  /*4fb0*/  SHF.L.U32 R2, R2, 0x1f, RZ ;  /* 0x0000001f02027819 */ /* 0x000fe800000006ff */
[----:B------:R-:W3:Y:S02]  /*4fc0*/  SYNCS.PHASECHK.TRANS64.TRYWAIT P1, [UR24+0x68], R2 ;  /* 0x00006802ff0075a7 */ /* 0x000ee40008021118 */
[----:B---3--:R-:W-:Y:S05]  /*4fd0*/  @!P1 BRA `(.L_x_81) ;  /* 0x00000038000c9947 */ /* 0x008fea0003800000 */
.L_x_80:
[----:B------:R-:W-:Y:S05]  /*4fe0*/  BRA.U !UP6, `(.L_x_82) ;  /* 0x000000010e387547 */ /* 0x000fea000b800000 */
[----:B------:R-:W-:Y:S01]  /*4ff0*/  UPLOP3.LUT UP1, UPT, UPT, UPT, UP5, 0x80, 0x8 ;  /* 0x000000000008789c */ /* 0x000fe20003f2f050 */
[----:B--2---:R-:W-:Y:S01]  /*5000*/  HFMA2 R0, -RZ, RZ, 0, 5.9604644775390625e-08 ;  /* 0x00000001ff007431 */ /* 0x004fe200000001ff */
[----:B------:R-:W2:Y:S01]  /*5010*/  LDCU.64 UR8, c[0x0][0x358] ;  /* 0x00006b00ff0877ac */ /* 0x000ea20008000a00 */
[----:B------:R-:W-:Y:S03]  /*5020*/  IMAD.MOV.U32 R53, RZ, RZ, 0x1 ;  /* 0x00000001ff357424 */ /* 0x000fe600078e00ff */
[----:B------:R-:W-:Y:S05]  /*5030*/  PLOP3.LUT P1, PT, PT, PT, UP1, 0x80, 0x8 ;  /* 0x000000000008781c */ /* 0x000fea0003f2f018 */
[----:B------:R-:W3:Y:S01]  /*5040*/  @UP1 LDCU.64 UR4, c[0x0][0x888] ;  /* 0x00011100ff0417ac */ /* 0x000ee20008000a00 */
[----:B------:R-:W-:Y:S07]  /*5050*/  @UP1 UIMAD UR6, UR60, UR30, URZ ;  /* 0x0000001e3c0612a4 */ /* 0x000fee000f8e02ff */
[----:B------:R-:W-:Y:S01]  /*5060*/  @!P1 PRMT R53, R0, 0x7610, R53 ;  /* 0x0000761000359816 */ /* 0x000fe20000000035 */
[----:B---3--:R-:W-:Y:S06]  /*5070*/  @UP1 UIMAD.WIDE UR4, UR6, 0x4, UR4 ;  /* 0x00000004060418a5 */ /* 0x008fec000f8e0204 */
[----:B-----5:R-:W-:Y:S01]  /*5080*/  IMAD.U32 R26, RZ, RZ, UR4 ;  /* 0x00000004ff1a7e24 */ /* 0x020fe2000f8e00ff */
[----:B------:R-:W-:Y:S04]  /*5090*/  MOV R27, UR5 ;  /* 0x00000005001b7c02 */ /* 0x000fe80008000f00 */
[----:B------:R-:W3:Y:S01]  /*50a0*/  @!UP1 LDCU UR4, c[0x0][0x880] ;  /* 0x00011000ff0497ac */ /* 0x000ee20008000800 */
[----:B--2---:R4:W5:Y:S02]  /*50b0*/  @P1 LDG.E R26, desc[UR8][R26.64] ;  /* 0x000000081a1a1981 */ /* 0x004964000c1e1900 */
[----:B---34-:R-:W-:Y:S07]  /*50c0*/  @!P1 IMAD.U32 R26, RZ, RZ, UR4 ;  /* 0x00000004ff1a9e24 */ /* 0x018fee000f8e00ff */
.L_x_82:
[----:B-----5:R-:W-:Y:S01]  /*50d0*/  @!P0 FSETP.EQ.AND P2, PT, R26, RZ, PT ;  /* 0x000000ff1a00820b */ /* 0x020fe20003f42000 */
[----:B------:R-:W-:Y:S01]  /*50e0*/  @!UPT UIADD3 URZ, UPT, UPT, URZ, URZ, URZ ;  /* 0x000000fffffff290 */ /* 0x000fe2000fffe0ff */
[----:B------:R-:W-:Y:S11]  /*50f0*/  @!P0 BRA `(.L_x_83) ;  /* 0x0000000000148947 */ /* 0x000ff60003800000 */
[----:B------:R-:W-:Y:S02]  /*5100*/  LOP3.LUT P0, RZ, R53, 0xff, RZ, 0xc0, !PT ;  /* 0x000000ff35ff7812 */ /* 0x000fe4000780c0ff */
[----:B------:R-:W-:Y:S04]  /*5110*/  PLOP3.LUT P2, PT, PT, PT, UP1, 0x80, 0x8 ;  /* 0x000000000008781c */ /* 0x000fe80003f4f018 */
[----:B------:R-:W-:Y:S07]  /*5120*/  PLOP3.LUT P2, PT, P2, PT, PT, 0x8, 0x80 ;  /* 0x000000000080781c */ /* 0x000fee000174e170 */
[----:B------:R-:W-:Y:S11]  /*5130*/  @P0 FSETP.EQ.AND P2, PT, R26, RZ, PT ;  /* 0x000000ff1a00020b */ /* 0x000ff60003f42000 */
[----:B------:R-:W-:Y:S02]  /*5140*/  @!UPT UIADD3 URZ, UPT, UPT, URZ, URZ, URZ ;  /* 0x000000fffffff290 */ /* 0x000fe4000fffe0ff */
.L_x_83:
[----:B------:R-:W-:Y:S01]  /*5150*/  ULEA UR4, UR25, UR24, 0x3 ;  /* 0x0000001819047291 */ /* 0x000fe2000f8e18ff */
[----:B--2---:R-:W-:Y:S02]  /*5160*/  SHF.L.U32 R2, R11, 0x1f, RZ ;  /* 0x0000001f0b027819 */ /* 0x004fe400000006ff */
[----:B------:R-:W-:Y:S04]  /*5170*/  ELECT P1, URZ, PT ;  /* 0x0000000000ff782f */ /* 0x000fe80003820000 */
[----:B------:R-:W-:Y:S02]  /*5180*/  PLOP3.LUT P1, PT, P2, P1, PT, 0xf2, 0x2f ;  /* 0x00000000002f781c */ /* 0x000fe40001723e72 */
[----:B------:R-:W2:Y:S02]  /*5190*/  SYNCS.PHASECHK.TRANS64.TRYWAIT P0, [UR4+0x48], R2 ;  /* 0x00004802ff0075a7 */ /* 0x000ea40008001104 */
[----:B--2---:R-:W-:Y:S09]  /*51a0*/  @!P0 BRA `(.L_x_84) ;  /* 0x0000003400b08947 */ /* 0x004ff20003800000 */
.L_x_153:
[----:B------:R-:W-:Y:S01]  /*51b0*/  VOTEU.ALL UP0, P1 ;  /* 0x0000000000ff7886 */ /* 0x000fe20000800000 */
[----:B--2---:R-:W-:Y:S01]  /*51c0*/  @!P1 IADD3 R2, P0, PT, R12, 0x580, RZ ;  /* 0x000005800c029810 */ /* 0x004fe20007f1e0ff */
[----:B------:R-:W-:Y:S01]  /*51d0*/  UIADD3 UR9, UPT, UPT, UR4, 0x30, URZ ;  /* 0x0000003004097890 */ /* 0x000fe2000fffe0ff */
[----:B------:R-:W-:Y:S01]  /*51e0*/  VIADD R10, R10, 0x1 ;  /* 0x000000010a0a7836 */ /* 0x000fe20000000000 */
[----:B------:R-:W-:Y:S01]  /*51f0*/  UMOV UR22, 0x0 ;  /* 0x0000000000167882 */ /* 0x000fe20000000000 */
[----:B------:R-:W-:Y:S01]  /*5200*/  @!UP0 ULEA UR5, UR25, UR24, 0xd ;  /* 0x0000001819058291 */ /* 0x000fe2000f8e68ff */
[----:B------:R-:W-:Y:S01]  /*5210*/  @!P1 IMAD.X R0, RZ, RZ, R13, P0 ;  /* 0x000000ffff009224 */ /* 0x000fe200000e060d */
[----:B------:R-:W-:Y:S01]  /*5220*/  @!P1 R2UR UR7, R2 ;  /* 0x00000000020792ca */ /* 0x000fe200000e0000 */
[----:B------:R-:W-:Y:S01]  /*5230*/  @!P1 IMAD.MOV.U32 R2, RZ, RZ, 0x2000 ;  /* 0x00002000ff029424 */ /* 0x000fe200078e00ff */
[----:B------:R-:W-:Y:S02]  /*5240*/  @!UP0 UIADD3 UR8, UPT, UPT, UR5, 0x400, URZ ;  /* 0x0000040005088890 */ /* 0x000fe4000fffe0ff */
[----:B------:R-:W-:Y:S01]  /*5250*/  UIADD3 UR5, UPT, UPT, UR25, 0x1, URZ ;  /* 0x0000000119057890 */ /* 0x000fe2000fffe0ff */
[----:B------:R-:W-:Y:S01]  /*5260*/  UMOV UR23, 0x10000000 ;  /* 0x1000000000177882 */ /* 0x000fe20000000000 */
[----:B------:R-:W-:Y:S02]  /*5270*/  UMOV UR12, UR60 ;  /* 0x0000003c000c7c82 */ /* 0x000fe40008000000 */
[----:B------:R-:W-:Y:S04]  /*5280*/  UISETP.NE.AND UP0, UPT, UR5, 0x3, UPT ;  /* 0x000000030500788c */ /* 0x000fe8000bf05270 */
[----:B------:R-:W-:Y:S01]  /*5290*/  USEL UR6, UR5, URZ, UP0 ;  /* 0x000000ff05067287 */ /* 0x000fe20008000000 */
[----:B------:R-:W-:Y:S01]  /*52a0*/  @!P1 R2UR UR5, R0 ;  /* 0x00000000000592ca */ /* 0x000fe200000e0000 */
[----:B------:R-:W-:Y:S01]  /*52b0*/  IMAD.U32 R4, RZ, RZ, UR7 ;  /* 0x00000007ff047e24 */ /* 0x000fe2000f8e00ff */
[----:B------:R-:W-:Y:S02]  /*52c0*/  USEL UR20, URZ, 0x1, UP0 ;  /* 0x00000001ff147887 */ /* 0x000fe40008000000 */
[----:B------:R-:W-:Y:S01]  /*52d0*/  VOTEU.ALL UP0, P1 ;  /* 0x0000000000ff7886 */ /* 0x000fe20000800000 */
[----:B------:R-:W-:Y:S01]  /*52e0*/  UPRMT UR7, UR55, 0x654, UR9 ;  /* 0x0000065437077896 */ /* 0x000fe20008000009 */
[----:B------:R-:W-:Y:S02]  /*52f0*/  @!P1 R2UR UR18, R4 ;  /* 0x00000000041292ca */ /* 0x000fe400000e0000 */
[----:B------:R-:W-:Y:S04]  /*5300*/  LOP3.LUT R11, R11, UR20, RZ, 0x3c, !PT ;  /* 0x000000140b0b7c12 */ /* 0x000fe8000f8e3cff */
[----:B------:R-:W-:Y:S01]  /*5310*/  SHF.L.U32 R0, R11, 0x1f, RZ ;  /* 0x0000001f0b007819 */ /* 0x000fe200000006ff */
[----:B------:R-:W-:Y:S01]  /*5320*/  IMAD.U32 R5, RZ, RZ, UR5 ;  /* 0x00000005ff057e24 */ /* 0x000fe2000f8e00ff */
[----:B------:R-:W-:Y:S04]  /*5330*/  ULEA UR5, UR6, UR24, 0x3 ;  /* 0x0000001806057291 */ /* 0x000fe8000f8e18ff */
[----:B------:R-:W-:Y:S11]  /*5340*/  @!P1 R2UR UR19, R5 ;  /* 0x00000000051392ca */ /* 0x000ff600000e0000 */
[----:B------:R-:W-:Y:S02]  /*5350*/  @!UPT UIADD3 URZ, UPT, UPT, URZ, URZ, URZ ;  /* 0x000000fffffff290 */ /* 0x000fe4000fffe0ff */
[----:B------:R2:W-:Y:S01]  /*5360*/  @!UP0 UTMALDG.3D [UR8], [UR18], desc[UR22] ;  /* 0x00001608120085b4 */ /* 0x0005e20008011000 */
[----:B------:R2:W-:Y:S01]  /*5370*/  @!P1 SYNCS.ARRIVE.TRANS64.RED.A0TR RZ, [UR4+0x30], R2 ;  /* 0x00003002ffff99a7 */ /* 0x0005e20008300404 */
[----:B------:R-:W-:Y:S01]  /*5380*/  SYNCS.ARRIVE.TRANS64.RED.A1T0 RZ, [UR7], RZ ;  /* 0x000000ffffff79a7 */ /* 0x000fe20008100407 */
[----:B------:R-:W3:Y:S02]  /*5390*/  SYNCS.PHASECHK.TRANS64.TRYWAIT P0, [UR5+0x48], R0 ;  /* 0x00004800ff0075a7 */ /* 0x000ee40008001105 */
[----:B--23--:R-:W-:Y:S05]  /*53a0*/  @!P0 BRA `(.L_x_85) ;  /* 0x0000003400488947 */ /* 0x00cfea0003800000 */
.L_x_155:
[----:B------:R-:W-:Y:S01]  /*53b0*/  UIADD3 UR9, UPT, UPT, UR5, 0x30, URZ ;  /* 0x0000003005097890 */ /* 0x000fe2000fffe0ff */
[----:B--2---:R-:W-:Y:S01]  /*53c0*/  @!P1 IADD3 R2, P0, PT, R12, 0x580, RZ ;  /* 0x000005800c029810 */ /* 0x004fe20007f1e0ff */
[----:B------:R-:W-:Y:S01]  /*53d0*/  UPLOP3.LUT UP4, UPT, UPT, UPT, UPT, 0x80, 0x8 ;  /* 0x000000000008789c */ /* 0x000fe20003f8f070 */
[----:B------:R-:W-:Y:S01]  /*53e0*/  R2UR UR22, R55 ;  /* 0x00000000371672ca */ /* 0x000fe200000e0000 */
[----:B------:R-:W-:Y:S01]  /*53f0*/  UMOV UR20, 0x0 ;  /* 0x0000000000147882 */ /* 0x000fe20000000000 */
[----:B------:R-:W-:Y:S01]  /*5400*/  UMOV UR21, 0x10000000 ;  /* 0x1000000000157882 */ /* 0x000fe20000000000 */
[----:B------:R-:W-:Y:S01]  /*5410*/  UMOV UR12, UR60 ;  /* 0x0000003c000c7c82 */ /* 0x000fe20008000000 */
[----:B------:R-:W-:Y:S01]  /*5420*/  VOTEU.ALL UP0, P1 ;  /* 0x0000000000ff7886 */ /* 0x000fe20000800000 */
[----:B------:R-:W-:Y:S01]  /*5430*/  @!P1 IMAD.X R0, RZ, RZ, R13, P0 ;  /* 0x000000ffff009224 */ /* 0x000fe200000e060d */
[----:B------:R-:W-:Y:S01]  /*5440*/  R2UR UR19, R56 ;  /* 0x00000000381372ca */ /* 0x000fe200000e0000 */
[----:B------:R-:W-:Y:S01]  /*5450*/  UMOV UR60, UR28 ;  /* 0x0000001c003c7c82 */ /* 0x000fe20008000000 */
[C---:B------:R-:W-:Y:S01]  /*5460*/  ISETP.NE.AND P0, PT, R10.reuse, 0x2, PT ;  /* 0x000000020a00780c */ /* 0x040fe20003f05270 */
[----:B------:R-:W-:Y:S02]  /*5470*/  @!UP0 ULEA UR4, UR6, UR24, 0xd ;  /* 0x0000001806048291 */ /* 0x000fe4000f8e68ff */
[----:B------:R-:W-:Y:S01]  /*5480*/  @!UP0 UIADD3 UR10, UPT, UPT, UR10, 0x20, URZ ;  /* 0x000000200a0a8890 */ /* 0x000fe2000fffe0ff */
[----:B------:R-:W-:Y:S01]  /*5490*/  SEL R10, R10, RZ, P0 ;  /* 0x000000ff0a0a7207 */ /* 0x000fe20000000000 */
[----:B------:R-:W-:Y:S02]  /*54a0*/  @!UP0 UIADD3 UR8, UPT, UPT, UR4, 0x400, URZ ;  /* 0x0000040004088890 */ /* 0x000fe4000fffe0ff */
[----:B------:R-:W-:Y:S01]  /*54b0*/  UIADD3 UR4, UPT, UPT, UR6, 0x1, URZ ;  /* 0x0000000106047890 */ /* 0x000fe2000fffe0ff */
[----:B------:R-:W-:Y:S01]  /*54c0*/  @!P1 R2UR UR6, R2 ;  /* 0x00000000020692ca */ /* 0x000fe200000e0000 */
[----:B------:R-:W-:Y:S02]  /*54d0*/  UIADD3 UR27, UPT, UPT, UR13, UR22, URZ ;  /* 0x000000160d1b7290 */ /* 0x000fe4000fffe0ff */
[----:B------:R-:W-:Y:S02]  /*54e0*/  UISETP.NE.AND UP0, UPT, UR4, 0x3, UPT ;  /* 0x000000030400788c */ /* 0x000fe4000bf05270 */
[----:B------:R-:W-:Y:S02]  /*54f0*/  UIADD3 UR26, UPT, UPT, UR14, UR19, URZ ;  /* 0x000000130e1a7290 */ /* 0x000fe4000fffe0ff */
[----:B------:R-:W-:Y:S01]  /*5500*/  USEL UR25, UR4, URZ, UP0 ;  /* 0x000000ff04197287 */ /* 0x000fe20008000000 */
[----:B------:R-:W-:Y:S01]  /*5510*/  @!P1 R2UR UR4, R0 ;  /* 0x00000000000492ca */ /* 0x000fe200000e0000 */
[----:B------:R-:W-:Y:S01]  /*5520*/  USEL UR18, URZ, 0x1, UP0 ;  /* 0x00000001ff127887 */ /* 0x000fe20008000000 */
[----:B------:R-:W-:Y:S01]  /*5530*/  SEL R0, RZ, 0x1, P0 ;  /* 0x00000001ff007807 */ /* 0x000fe20000000000 */
[----:B------:R-:W-:Y:S02]  /*5540*/  VOTEU.ALL UP0, P1 ;  /* 0x0000000000ff7886 */ /* 0x000fe40000800000 */
[----:B------:R-:W-:Y:S01]  /*5550*/  IMAD.U32 R4, RZ, RZ, UR6 ;  /* 0x00000006ff047e24 */ /* 0x000fe2000f8e00ff */
[----:B------:R-:W-:Y:S02]  /*5560*/  LOP3.LUT R9, R9, R0, RZ, 0x3c, !PT ;  /* 0x0000000009097212 */ /* 0x000fe400078e3cff */
[----:B------:R-:W-:Y:S02]  /*5570*/  LOP3.LUT R11, R11, UR18, RZ, 0x3c, !PT ;  /* 0x000000120b0b7c12 */ /* 0x000fe4000f8e3cff */
[----:B------:R-:W-:Y:S03]  /*5580*/  @!P1 R2UR UR6, R4 ;  /* 0x00000000040692ca */ /* 0x000fe600000e0000 */
[----:B------:R-:W-:Y:S01]  /*5590*/  IMAD.U32 R5, RZ, RZ, UR4 ;  /* 0x00000004ff057e24 */ /* 0x000fe2000f8e00ff */
[----:B------:R-:W-:Y:S04]  /*55a0*/  UPRMT UR4, UR55, 0x654, UR9 ;  /* 0x0000065437047896 */ /* 0x000fe80008000009 */
[----:B------:R-:W-:Y:S11]  /*55b0*/  @!P1 R2UR UR7, R5 ;  /* 0x00000000050792ca */ /* 0x000ff600000e0000 */
[----:B------:R-:W-:Y:S02]  /*55c0*/  @!UPT UIADD3 URZ, UPT, UPT, URZ, URZ, URZ ;  /* 0x000000fffffff290 */ /* 0x000fe4000fffe0ff */
[----:B------:R2:W-:Y:S01]  /*55d0*/  @!UP0 UTMALDG.3D [UR8], [UR6], desc[UR20] ;  /* 0x00001408060085b4 */ /* 0x0005e20008011000 */
[----:B------:R2:W-:Y:S01]  /*55e0*/  @!P1 SYNCS.ARRIVE.TRANS64.RED.A0TR RZ, [UR5+0x30], R3 ;  /* 0x00003003ffff99a7 */ /* 0x0005e20008300405 */
[----:B------:R-:W-:Y:S01]  /*55f0*/  SYNCS.ARRIVE.TRANS64.RED.A1T0 RZ, [UR4], RZ ;  /* 0x000000ffffff79a7 */ /* 0x000fe20008100404 */
[----:B------:R-:W-:Y:S05]  /*5600*/  BRA.U UP2, `(.L_x_86) ;  /* 0xfffffff102d07547 */ /* 0x000fea000b83ffff */
[----:B------:R-:W-:Y:S01]  /*5610*/  UIADD3 UR24, UPT, UPT, UR24, 0x48, URZ ;  /* 0x0000004818187890 */ /* 0x000fe2000fffe0ff */
[----:B------:R-:W-:-:S03]  /*5620*/  SHF.L.U32 R2, R11, 0x1f, RZ ;  /* 0x0000001f0b027819 */ /* 0x000fc600000006ff */
[----:B------:R-:W-:-:S09]  /*5630*/  ULEA UR4, UR25, UR24, 0x3 ;  /* 0x0000001819047291 */ /* 0x000fd2000f8e18ff */
[----:B------:R-:W3:Y:S02]  /*5640*/  SYNCS.PHASECHK.TRANS64.TRYWAIT P0, [UR4], R2 ;  /* 0x00000002ff0075a7 */ /* 0x000ee40008001104 */
[----:B---3--:R-:W-:Y:S05]  /*5650*/  @!P0 BRA `(.L_x_87) ;  /* 0x0000003000b48947 */ /* 0x008fea0003800000 */
.L_x_157:
[----:B------:R-:W-:-:S04]  /*5660*/  UIADD3 UR4, UPT, UPT, UR25, 0x1, URZ ;  /* 0x0000000119047890 */ /* 0x000fc8000fffe0ff */
[----:B------:R-:W-:-:S04]  /*5670*/  UISETP.NE.AND UP0, UPT, UR4, 0x3, UPT ;  /* 0x000000030400788c */ /* 0x000fc8000bf05270 */
[----:B--2---:R-:W-:Y:S02]  /*5680*/  USEL UR6, URZ, 0x1, UP0 ;  /* 0x00000001ff067887 */ /* 0x004fe40008000000 */
[----:B------:R-:W-:-:S04]  /*5690*/  USEL UR4, UR4, URZ, UP0 ;  /* 0x000000ff04047287 */ /* 0x000fc80008000000 */
[----:B------:R-:W-:Y:S01]  /*56a0*/  ULEA UR5, UR4, UR24, 0x3 ;  /* 0x0000001804057291 */ /* 0x000fe2000f8e18ff */
[----:B------:R-:W-:-:S04]  /*56b0*/  LOP3.LUT R11, R11, UR6, RZ, 0x3c, !PT ;  /* 0x000000060b0b7c12 */ /* 0x000fc8000f8e3cff */
[----:B---3--:R-:W-:-:S04]  /*56c0*/  SHF.L.U32 R2, R11, 0x1f, RZ ;  /* 0x0000001f0b027819 */ /* 0x008fc800000006ff */
[----:B------:R-:W2:Y:S02]  /*56d0*/  SYNCS.PHASECHK.TRANS64.TRYWAIT P0, [UR5], R2 ;  /* 0x00000002ff0075a7 */ /* 0x000ea40008001105 */
[----:B--2---:R-:W-:Y:S05]  /*56e0*/  @!P0 BRA `(.L_x_88) ;  /* 0x0000003000a88947 */ /* 0x004fea0003800000 */
.L_x_159:
[----:B------:R-:W-:-:S04]  /*56f0*/  UIADD3 UR4, UPT, UPT, UR4, 0x1, URZ ;  /* 0x0000000104047890 */ /* 0x000fc8000fffe0ff */
[----:B------:R-:W-:-:S04]  /*5700*/  UISETP.NE.AND UP0, UPT, UR4, 0x3, UPT ;  /* 0x000000030400788c */ /* 0x000fc8000bf05270 */
[----:B------:R-:W-:Y:S02]  /*5710*/  USEL UR5, URZ, 0x1, UP0 ;  /* 0x00000001ff057887 */ /* 0x000fe40008000000 */
[----:B------:R-:W-:-:S04]  /*5720*/  USEL UR4, UR4, URZ, UP0 ;  /* 0x000000ff04047287 */ /* 0x000fc80008000000 */
[----:B------:R-:W-:Y:S01]  /*5730*/  ULEA UR4, UR4, UR24, 0x3 ;  /* 0x0000001804047291 */ /* 0x000fe2000f8e18ff */
[----:B--2---:R-:W-:-:S04]  /*5740*/  LOP3.LUT R2, R11, UR5, RZ, 0x3c, !PT ;  /* 0x000000050b027c12 */ /* 0x004fc8000f8e3cff */
[----:B------:R-:W-:Y:S01]  /*5750*/  SHF.L.U32 R2, R2, 0x1f, RZ ;  /* 0x0000001f02027819 */ /* 0x000fe200000006ff */
[----:B------:R-:W-:-:S07]  /*5760*/  IMAD.U32 R0, RZ, RZ, UR4 ;  /* 0x00000004ff007e24 */ /* 0x000fce000f8e00ff */
.L_x_89:
[----:B--2---:R2:W3:Y:S02]  /*5770*/  SYNCS.PHASECHK.TRANS64.TRYWAIT P0, [R0+URZ], R2 ;  /* 0x00000002000075a7 */ /* 0x0044e400080011ff */
[----:B---3--:R-:W-:Y:S05]  /*5780*/  @!P0 NANOSLEEP.SYNCS 0x989680 ;  /* 0x009896800000895d */ /* 0x008fea0003900000 */
[----:B------:R-:W3:Y:S02]  /*5790*/  @!P0 SYNCS.PHASECHK.TRANS64 P0, [R0+URZ], R2 ;  /* 0x00000002000085a7 */ /* 0x000ee400080010ff */
[----:B-1-3--:R-:W-:Y:S05]  /*57a0*/  @P0 EXIT ;  /* 0x000000000000094d */ /* 0x00afea0003800000 */
[----:B------:R-:W-:Y:S05]  /*57b0*/  BRA `(.L_x_89) ;  /* 0xfffffffc00ec7947 */ /* 0x000fea000383ffff */
.L_x_77:
[----:B------:R-:W-:-:S06]  /*57c0*/  UISETP.GE.AND UP0, UPT, UR18, 0x4, UPT ;  /* 0x000000041200788c */ /* 0x000fcc000bf06270 */
[----:B------:R-:W-:-:S13]  /*57d0*/  PLOP3.LUT P0, PT, PT, PT, UP0, 0x80, 0x8 ;  /* 0x000000000008781c */ /* 0x000fda0003f0f008 */
[----:B-1----:R-:W-:Y:S05]  /*57e0*/  @!P0 EXIT ;  /* 0x000000000000894d */ /* 0x002fea0003800000 */
[----:B------:R-:W-:Y:S01]  /*57f0*/  BAR.SYNC.DEFER_BLOCKING 0x6, 0xa0 ;  /* 0x0182800000007b1d */ /* 0x000fe20000010000 */
[C---:B------:R-:W-:Y:S01]  /*5800*/  IMAD.SHL.U32 R4, R64.reuse, 0x20, RZ ;  /* 0x0000002040047824 */ /* 0x040fe200078e00ff */
[C---:B------:R-:W-:Y:S01]  /*5810*/  R2P PR, R64.reuse, 0x6 ;  /* 0x0000000640007804 */ /* 0x040fe20000000000 */
[C---:B------:R-:W-:Y:S01]  /*5820*/  IMAD.SHL.U32 R2, R64.reuse, 0x4, RZ ;  /* 0x0000000440027824 */ /* 0x040fe200078e00ff */
[----:B------:R-:W-:Y:S01]  /*5830*/  CS2R R60, SRZ ;  /* 0x00000000003c7805 */ /* 0x000fe2000001ff00 */
[----:B------:R-:W-:Y:S01]  /*5840*/  IMAD.U32 R23, R64, 0x10000, RZ ;  /* 0x0001000040177824 */ /* 0x000fe200078e00ff */
[----:B------:R-:W-:Y:S01]  /*5850*/  UMOV UR43, 0x400 ;  /* 0x00000400002b7882 */ /* 0x000fe20000000000 */
[----:B------:R-:W1:Y:S01]  /*5860*/  LDCU.64 UR4, c[0x0][0x890] ;  /* 0x00011200ff0477ac */ /* 0x000e620008000a00 */
[----:B------:R-:W2:Y:S01]  /*5870*/  LDC.64 R50, c[0x0][0x8b0] ;  /* 0x00022c00ff327b82 */ /* 0x000ea20000000a00 */
[----:B------:R-:W-:Y:S01]  /*5880*/  LOP3.LUT R3, R4, 0xe0, RZ, 0xc0, !PT ;  /* 0x000000e004037812 */ /* 0x000fe200078ec0ff */
[----:B------:R-:W-:Y:S01]  /*5890*/  IMAD.SHL.U32 R52, R64, 0x10, RZ ;  /* 0x0000001040347824 */ /* 0x000fe200078e00ff */
[----:B------:R-:W-:Y:S01]  /*58a0*/  ULEA UR43, UR55, UR43, 0x18 ;  /* 0x0000002b372b7291 */ /* 0x000fe2000f8ec0ff */
[----:B------:R-:W-:Y:S01]  /*58b0*/  LOP3.LUT R4, R4, 0x100, RZ, 0xc0, !PT ;  /* 0x0000010004047812 */ /* 0x000fe200078ec0ff */
[----:B------:R-:W-:Y:S01]  /*58c0*/  IMAD.MOV.U32 R63, RZ, RZ, 0x8 ;  /* 0x00000008ff3f7424 */ /* 0x000fe200078e00ff */
[----:B------:R-:W-:Y:S01]  /*58d0*/  LOP3.LUT R2, R3, 0x1c, R2, 0xf8, !PT ;  /* 0x0000001c03027812 */ /* 0x000fe200078ef802 */
[----:B------:R-:W-:Y:S01]  /*58e0*/  IMAD.MOV.U32 R62, RZ, RZ, 0x10 ;  /* 0x00000010ff3e7424 */ /* 0x000fe200078e00ff */
[----:B------:R-:W3:Y:S01]  /*58f0*/  LDC.64 R48, c[0x0][0x8a8] ;  /* 0x00022a00ff307b82 */ /* 0x000ee20000000a00 */
[----:B------:R-:W-:Y:S01]  /*5900*/  SHF.R.U32.HI R3, RZ, 0x2, R64 ;  /* 0x00000002ff037819 */ /* 0x000fe20000011640 */
[----:B------:R-:W-:Y:S01]  /*5910*/  IMAD.MOV.U32 R22, RZ, RZ, RZ ;  /* 0x000000ffff167224 */ /* 0x000fe200078e00ff */
[----:B------:R-:W-:Y:S01]  /*5920*/  LOP3.LUT R23, R23, 0x600000, RZ, 0xc0, !PT ;  /* 0x0060000017177812 */ /* 0x000fe200078ec0ff */
[----:B------:R-:W-:Y:S01]  /*5930*/  IMAD.MOV.U32 R59, RZ, RZ, RZ ;  /* 0x000000ffff3b7224 */ /* 0x000fe200078e00ff */
[----:B------:R-:W-:Y:S01]  /*5940*/  LOP3.LUT R52, R4, 0x600, R52, 0xf8, !PT ;  /* 0x0000060004347812 */ /* 0x000fe200078ef834 */
[----:B------:R-:W4:Y:S01]  /*5950*/  LDCU UR61, c[0x0][0x370] ;  /* 0x00006e00ff3d77ac */ /* 0x000f220008000800 */
[----:B------:R-:W-:Y:S01]  /*5960*/  LOP3.LUT R2, R2, 0x4, R3, 0x78, !PT ;  /* 0x0000000402027812 */ /* 0x000fe200078e7803 */
[----:B------:R-:W4:Y:S01]  /*5970*/  LDS R0, [UR43+0x120] ;  /* 0x0001202bff007984 */ /* 0x000f220008000800 */
[----:B-1----:R-:W-:Y:S01]  /*5980*/  IMAD.U32 R66, RZ, RZ, UR4 ;  /* 0x00000004ff427e24 */ /* 0x002fe2000f8e00ff */
[----:B------:R-:W-:Y:S01]  /*5990*/  UIADD3 UR4, UPT, UPT, UR43, 0x400, URZ ;  /* 0x000004002b047890 */ /* 0x000fe2000fffe0ff */
[----:B------:R-:W-:Y:S01]  /*59a0*/  LOP3.LUT R52, R52, R2, RZ, 0xfc, !PT ;  /* 0x0000000234347212 */ /* 0x000fe200078efcff */
[----:B------:R-:W-:Y:S01]  /*59b0*/  IMAD.U32 R65, RZ, RZ, UR5 ;  /* 0x00000005ff417e24 */ /* 0x000fe2000f8e00ff */
[----:B------:R-:W-:Y:S01]  /*59c0*/  LOP3.LUT R64, R64, 0x60, RZ, 0xc0, !PT ;  /* 0x0000006040407812 */ /* 0x000fe200078ec0ff */
[----:B------:R-:W1:Y:S01]  /*59d0*/  LDCU UR42, c[0x0][0xb0c] ;  /* 0x00016180ff2a77ac */ /* 0x000e620008000800 */
[----:B------:R-:W-:Y:S01]  /*59e0*/  SEL R63, R63, 0xfffffff8, !P1 ;  /* 0xfffffff83f3f7807 */ /* 0x000fe20004800000 */
[----:B------:R-:W-:Y:S01]  /*59f0*/  IMAD.U32 R68, RZ, RZ, UR4 ;  /* 0x00000004ff447e24 */ /* 0x000fe2000f8e00ff */
[----:B------:R-:W-:Y:S01]  /*5a00*/  SEL R62, R62, 0xfffffff0, !P2 ;  /* 0xfffffff03e3e7807 */ /* 0x000fe20005000000 */
[----:B------:R-:W1:Y:S01]  /*5a10*/  LDCU UR38, c[0x0][0xb30] ;  /* 0x00016600ff2677ac */ /* 0x000e620008000800 */
[----:B------:R-:W1:Y:S01]  /*5a20*/  LDCU.64 UR62, c[0x0][0x888] ;  /* 0x00011100ff3e77ac */ /* 0x000e620008000a00 */
[----:B------:R-:W1:Y:S01]  /*5a30*/  LDCU.64 UR40, c[0x0][0xb28] ;  /* 0x00016500ff2877ac */ /* 0x000e620008000a00 */
[----:B------:R-:W1:Y:S01]  /*5a40*/  LDCU.128 UR56, c[0x0][0xb10] ;  /* 0x00016200ff3877ac */ /* 0x000e620008000c00 */
[----:B------:R-:W1:Y:S01]  /*5a50*/  LDCU UR54, c[0x0][0x374] ;  /* 0x00006e80ff3677ac */ /* 0x000e620008000800 */
[----:B------:R-:W-:Y:S01]  /*5a60*/  UMOV UR53, 0x1 ;  /* 0x0000000100357882 */ /* 0x000fe20000000000 */
[----:B------:R-:W-:Y:S01]  /*5a70*/  UMOV UR45, URZ ;  /* 0x000000ff002d7c82 */ /* 0x000fe20008000000 */
[----:B------:R-:W-:Y:S01]  /*5a80*/  UMOV UR52, URZ ;  /* 0x000000ff00347c82 */ /* 0x000fe20008000000 */
[----:B------:R-:W-:Y:S01]  /*5a90*/  UMOV UR47, URZ ;  /* 0x000000ff002f7c82 */ /* 0x000fe20008000000 */
[----:B-1234-:R-:W-:-:S07]  /*5aa0*/  IMAD.IADD R23, R0, 0x1, R23 ;  /* 0x0000000100177824 */ /* 0x01efce00078e0217 */
.L_x_120:
[C---:B------:R-:W-:Y:S02]  /*5ab0*/  LEA R0, R59.reuse, UR43, 0x3 ;  /* 0x0000002b3b007c11 */ /* 0x040fe4000f8e18ff */
[----:B------:R-:W-:Y:S02]  /*5ac0*/  SHF.L.U32 R2, R60, 0x1f, RZ ;  /* 0x0000001f3c027819 */ /* 0x000fe400000006ff */
[----:B------:R-:W-:Y:S02]  /*5ad0*/  LEA R4, R59, UR43, 0x4 ;  /* 0x0000002b3b047c11 */ /* 0x000fe4000f8e20ff */
[----:B------:R-:W1:Y:S02]  /*5ae0*/  SYNCS.PHASECHK.TRANS64.TRYWAIT P0, [R0+URZ+0x70], R2 ;  /* 0x00007002000075a7 */ /* 0x000e6400080011ff */
[----:B-1----:R-:W-:Y:S05]  /*5af0*/  @!P0 BRA `(.L_x_90) ;  /* 0x0000002c00bc8947 */ /* 0x002fea0003800000 */
.L_x_160:
[----:B------:R-:W-:Y:S01]  /*5b00*/  R2UR UR7, R67 ;  /* 0x00000000430772ca */ /* 0x000fe200000e0000 */
[----:B------:R-:W2:Y:S01]  /*5b10*/  LDS.128 R4, [R4+0x100] ;  /* 0x0001000004047984 */ /* 0x000ea20000000c00 */
[----:B-1----:R-:W-:Y:S01]  /*5b20*/  VIADD R0, R0, 0x80 ;  /* 0x0000008000007836 */ /* 0x002fe20000000000 */
[----:B------:R-:W-:Y:S04]  /*5b30*/  UISETP.GE.AND UP0, UPT, UR39, 0x1, UPT ;  /* 0x000000012700788c */ /* 0x000fe8000bf06270 */
[----:B------:R-:W-:Y:S01]  /*5b40*/  PRMT R0, RZ, 0x654, R0 ;  /* 0x00000654ff007816 */ /* 0x000fe20000000000 */
[----:B------:R-:W-:Y:S01]  /*5b50*/  @!PT LDS RZ, [RZ] ;  /* 0x00000000fffff984 */ /* 0x000fe20000000800 */
[----:B------:R-:W-:Y:S01]  /*5b60*/  @!PT LDS RZ, [RZ] ;  /* 0x00000000fffff984 */ /* 0x000fe20000000800 */
[----:B------:R-:W-:Y:S01]  /*5b70*/  @!PT LDS RZ, [RZ] ;  /* 0x00000000fffff984 */ /* 0x000fe20000000800 */
[----:B------:R-:W-:Y:S01]  /*5b80*/  @!PT LDS RZ, [RZ] ;  /* 0x00000000fffff984 */ /* 0x000fe20000000800 */
[----:B------:R1:W-:Y:S06]  /*5b90*/  MEMBAR.ALL.CTA ;  /* 0x0000000000007992 */ /* 0x0003ec0000008000 */
[----:B-1----:R-:W1:Y:S02]  /*5ba0*/  FENCE.VIEW.ASYNC.S ;  /* 0x00000000000073c6 */ /* 0x002e640000000000 */
[----:B-1----:R1:W-:Y:S01]  /*5bb0*/  SYNCS.ARRIVE.TRANS64.RED.A1T0 RZ, [R0+URZ], RZ ;  /* 0x000000ff00ff79a7 */ /* 0x0023e200081004ff */
[----:B--2---:R-:W-:Y:S11]  /*5bc0*/  LOP3.LUT P0, RZ, R6, 0x1, RZ, 0xc0, !PT ;  /* 0x0000000106ff7812 */ /* 0x004ff6000780c0ff */
[----:B------:R-:W-:Y:S02]  /*5bd0*/  @!UPT UIADD3 URZ, UPT, UPT, URZ, URZ, URZ ;  /* 0x000000fffffff290 */ /* 0x000fe4000fffe0ff */
[----:B------:R-:W-:Y:S01]  /*5be0*/  VOTEU.ANY UP1, P0 ;  /* 0x0000000000ff7886 */ /* 0x000fe20000020100 */
[----:B------:R-:W-:Y:S01]  /*5bf0*/  PLOP3.LUT P0, PT, PT, PT, UP1, 0x80, 0x8 ;  /* 0x000000000008781c */ /* 0x000fe20003f0f018 */
[----:B------:R-:W-:Y:S06]  /*5c00*/  UP2UR UR4, UPR, URZ, 0x2 ;  /* 0x00000002ff047883 */ /* 0x000fec0008000000 */
[----:B------:R-:W-:Y:S06]  /*5c10*/  IMAD.U32 R69, RZ, RZ, UR4 ;  /* 0x00000004ff457e24 */ /* 0x000fec000f8e00ff */
[----:B------:R-:W-:Y:S02]  /*5c20*/  @P0 SHF.R.U32.HI R2, RZ, 0x10, R5 ;  /* 0x00000010ff020819 */ /* 0x000fe40000011605 */
[----:B------:R-:W-:Y:S02]  /*5c30*/  @P0 MOV R3, R4 ;  /* 0x0000000400030202 */ /* 0x000fe40000000f00 */
[----:B------:R-:W-:Y:S02]  /*5c40*/  @P0 R2UR UR4, R2 ;  /* 0x00000000020402ca */ /* 0x000fe400000e0000 */
[----:B------:R-:W-:Y:S02]  /*5c50*/  @P0 LOP3.LUT R4, R5, 0xffff, RZ, 0xc0, !PT ;  /* 0x0000ffff05040812 */ /* 0x000fe400078ec0ff */
[----:B------:R-:W-:Y:S02]  /*5c60*/  @P0 R2UR UR6, R3 ;  /* 0x00000000030602ca */ /* 0x000fe400000e0000 */
[----:B------:R-:W-:Y:S07]  /*5c70*/  @P0 R2UR UR5, R4 ;  /* 0x00000000040502ca */ /* 0x000fee00000e0000 */
[----:B------:R-:W-:Y:S02]  /*5c80*/  @UP1 UMOV UR7, UR4 ;  /* 0x0000000400071c82 */ /* 0x000fe40008000000 */
[----:B------:R-:W-:Y:S02]  /*5c90*/  IMAD.U32 R67, RZ, RZ, UR7 ;  /* 0x00000007ff437e24 */ /* 0x000fe4000f8e00ff */
[----:B------:R-:W-:Y:S02]  /*5ca0*/  @UP1 UMOV UR37, UR6 ;  /* 0x0000000600251c82 */ /* 0x000fe40008000000 */
[----:B------:R-:W-:Y:S01]  /*5cb0*/  @UP1 UMOV UR36, UR5 ;  /* 0x0000000500241c82 */ /* 0x000fe20008000000 */
[----:B-1----:R-:W-:Y:S05]  /*5cc0*/  BRA.U !UP0, `(.L_x_91) ;  /* 0x0000000108cc7547 */ /* 0x002fea000b800000 */
[----:B------:R-:W1:Y:S01]  /*5cd0*/  LDCU UR12, c[0x0][0xb20] ;  /* 0x00016400ff0c77ac */ /* 0x000e620008000800 */
[----:B------:R-:W-:Y:S02]  /*5ce0*/  UIMAD.WIDE.U32 UR4, UR54, UR59, URZ ;  /* 0x0000003b360472a5 */ /* 0x000fe4000f8e00ff */
[----:B------:R-:W-:Y:S02]  /*5cf0*/  UIMAD.WIDE.U32 UR6, UR61, UR56, URZ ;  /* 0x000000383d0672a5 */ /* 0x000fe4000f8e00ff */
[----:B------:R-:W-:Y:S02]  /*5d00*/  UISETP.NE.AND UP0, UPT, UR58, 0x1, UPT ;  /* 0x000000013a00788c */ /* 0x000fe4000bf05270 */
[----:B------:R-:W-:Y:S02]  /*5d10*/  UIMAD.WIDE.U32 UR8, UR36, UR59, URZ ;  /* 0x0000003b240872a5 */ /* 0x000fe4000f8e00ff */
[----:B------:R-:W-:Y:S02]  /*5d20*/  UIMAD.WIDE.U32 UR10, UR37, UR56, URZ ;  /* 0x00000038250a72a5 */ /* 0x000fe4000f8e00ff */
[----:B------:R-:W-:Y:S02]  /*5d30*/  UISETP.NE.AND UP1, UPT, UR42, 0x1, UPT ;  /* 0x000000012a00788c */ /* 0x000fe4000bf25270 */
[----:B------:R-:W-:Y:S01]  /*5d40*/  UISETP.NE.AND UP2, UPT, UR39, 0x1, UPT ;  /* 0x000000012700788c */ /* 0x000fe2000bf45270 */
[----:B------:R-:W-:Y:S02]  /*5d50*/  UMOV UR4, UR5 ;  /* 0x0000000500047c82 */ /* 0x000fe40008000000 */
[----:B-1----:R-:W-:Y:S03]  /*5d60*/  USHF.R.U32.HI UR5, URZ, UR12, UR4 ;  /* 0x0000000cff057299 */ /* 0x002fe60008011604 */
[----:B------:R-:W-:Y:S02]  /*5d70*/  UMOV UR4, UR7 ;  /* 0x0000000700047c82 */ /* 0x000fe40008000000 */
[----:B------:R-:W-:Y:S02]  /*5d80*/  USHF.R.U32.HI UR7, URZ, UR57, UR4 ;  /* 0x00000039ff077299 */ /* 0x000fe40008011604 */
[----:B------:R-:W-:Y:S02]  /*5d90*/  USEL UR4, UR54, UR5, !UP0 ;  /* 0x0000000536047287 */ /* 0x000fe4000c000000 */
[----:B------:R-:W-:Y:S01]  /*5da0*/  USEL UR7, UR61, UR7, !UP1 ;  /* 0x000000073d077287 */ /* 0x000fe2000c800000 */
[----:B------:R-:W-:Y:S01]  /*5db0*/  UMOV UR5, UR9 ;  /* 0x0000000900057c82 */ /* 0x000fe20008000000 */
[----:B------:R-:W-:Y:S02]  /*5dc0*/  UIMAD.WIDE.U32 UR8, UR4, UR40, URZ ;  /* 0x00000028040872a5 */ /* 0x000fe4000f8e00ff */
[----:B------:R-:W-:Y:S03]  /*5dd0*/  USHF.R.U32.HI UR6, URZ, UR12, UR5 ;  /* 0x0000000cff067299 */ /* 0x000fe60008011605 */
[----:B------:R-:W-:Y:S01]  /*5de0*/  UMOV UR5, UR11 ;  /* 0x0000000b00057c82 */ /* 0x000fe20008000000 */
[----:B------:R-:W-:Y:S02]  /*5df0*/  UIMAD.WIDE.U32 UR10, UR7, UR40, URZ ;  /* 0x00000028070a72a5 */ /* 0x000fe4000f8e00ff */
[----:B------:R-:W-:Y:S02]  /*5e00*/  USHF.R.U32.HI UR12, URZ, UR57, UR5 ;  /* 0x00000039ff0c7299 */ /* 0x000fe40008011605 */
[----:B------:R-:W-:Y:S01]  /*5e10*/  USEL UR6, UR36, UR6, !UP0 ;  /* 0x0000000624067287 */ /* 0x000fe2000c000000 */
[----:B------:R-:W-:Y:S02]  /*5e20*/  UMOV UR5, UR9 ;  /* 0x0000000900057c82 */ /* 0x000fe40008000000 */
[----:B------:R-:W-:Y:S01]  /*5e30*/  UMOV UR10, UR11 ;  /* 0x0000000b000a7c82 */ /* 0x000fe20008000000 */
[----:B------:R-:W-:Y:S02]  /*5e40*/  @UP2 USHF.R.U32.HI UR4, URZ, UR41, UR5 ;  /* 0x00000029ff042299 */ /* 0x000fe40008011605 */
[----:B------:R-:W-:Y:S02]  /*5e50*/  @UP2 USHF.R.U32.HI UR7, URZ, UR41, UR10 ;  /* 0x00000029ff072299 */ /* 0x000fe4000801160a */
[----:B------:R-:W-:Y:S02]  /*5e60*/  UIMAD UR4, UR39, UR4, URZ ;  /* 0x00000004270472a4 */ /* 0x000fe4000f8e02ff */
[----:B------:R-:W-:Y:S02]  /*5e70*/  UIMAD.WIDE.U32 UR10, UR6, UR40, URZ ;  /* 0x00000028060a72a5 */ /* 0x000fe4000f8e00ff */
[----:B------:R-:W-:Y:S02]  /*5e80*/  USEL UR5, UR37, UR12, !UP1 ;  /* 0x0000000c25057287 */ /* 0x000fe4000c800000 */
[----:B------:R-:W-:Y:S02]  /*5e90*/  UIMAD UR8, UR39, UR7, URZ ;  /* 0x00000007270872a4 */ /* 0x000fe4000f8e02ff */
[----:B------:R-:W-:Y:S03]  /*5ea0*/  UISETP.GE.AND UP0, UPT, UR6, UR4, UPT ;  /* 0x000000040600728c */ /* 0x000fe6000bf06270 */
[----:B------:R-:W-:Y:S01]  /*5eb0*/  UMOV UR4, UR11 ;  /* 0x0000000b00047c82 */ /* 0x000fe20008000000 */
[----:B------:R-:W-:Y:S02]  /*5ec0*/  UISETP.GE.OR UP0, UPT, UR5, UR8, UP0 ;  /* 0x000000080500728c */ /* 0x000fe40008706670 */
[----:B------:R-:W-:Y:S02]  /*5ed0*/  USHF.R.U32.HI UR4, URZ, UR41, UR4 ;  /* 0x00000029ff047299 */ /* 0x000fe40008011604 */
[----:B------:R-:W-:Y:S02]  /*5ee0*/  UIMAD.WIDE.U32 UR8, UR5, UR40, URZ ;  /* 0x00000028050872a5 */ /* 0x000fe4000f8e00ff */
[----:B------:R-:W-:Y:S02]  /*5ef0*/  USEL UR11, UR6, UR4, !UP2 ;  /* 0x00000004060b7287 */ /* 0x000fe4000d000000 */
[----:B------:R-:W-:Y:S02]  /*5f00*/  UIADD3 UR8, UPT, UPT, -UR5, URZ, URZ ;  /* 0x000000ff05087290 */ /* 0x000fe4000fffe1ff */
[----:B------:R-:W-:Y:S01]  /*5f10*/  UIADD3 UR10, UPT, UPT, -UR11, URZ, URZ ;  /* 0x000000ff0b0a7290 */ /* 0x000fe2000fffe1ff */
[----:B------:R-:W-:Y:S01]  /*5f20*/  @!UP0 UMOV UR4, UR9 ;  /* 0x0000000900048c82 */ /* 0x000fe20008000000 */
[----:B------:R-:W-:Y:S02]  /*5f30*/  UIADD3 UR9, UPT, UPT, -UR6, URZ, URZ ;  /* 0x000000ff06097290 */ /* 0x000fe4000fffe1ff */
[----:B------:R-:W-:Y:S02]  /*5f40*/  @!UP0 USHF.R.U32.HI UR4, URZ, UR41, UR4 ;  /* 0x00000029ff048299 */ /* 0x000fe40008011604 */
[----:B------:R-:W-:Y:S02]  /*5f50*/  UIMAD UR10, UR39, UR10, UR6 ;  /* 0x0000000a270a72a4 */ /* 0x000fe4000f8e0206 */
[----:B------:R-:W-:Y:S04]  /*5f60*/  @!UP0 USEL UR4, UR5, UR4, !UP2 ;  /* 0x0000000405048287 */ /* 0x000fe8000d000000 */
[----:B------:R-:W-:Y:S02]  /*5f70*/  @!UP0 UIMAD UR10, UR7, UR10, UR4 ;  /* 0x0000000a070a82a4 */ /* 0x000fe4000f8e0204 */
[----:B------:R-:W-:Y:S02]  /*5f80*/  @!UP0 UIADD3 UR11, UPT, UPT, UR11, -UR4, URZ ;  /* 0x800000040b0b8290 */ /* 0x000fe4000fffe0ff */
[----:B------:R-:W-:Y:S02]  /*5f90*/  UIMAD UR7, UR42, UR8, UR37 ;  /* 0x000000082a0772a4 */ /* 0x000fe4000f8e0225 */
[----:B------:R-:W-:Y:S02]  /*5fa0*/  @!UP0 UIMAD UR6, UR11, UR39, UR5 ;  /* 0x000000270b0682a4 */ /* 0x000fe4000f8e0205 */
[----:B------:R-:W-:Y:S01]  /*5fb0*/  UIMAD UR4, UR58, UR9, UR36 ;  /* 0x000000093a0472a4 */ /* 0x000fe2000f8e0224 */
[----:B------:R-:W-:Y:S02]  /*5fc0*/  @!UP0 UMOV UR5, UR10 ;  /* 0x0000000a00058c82 */ /* 0x000fe40008000000 */
[----:B------:R-:W-:Y:S02]  /*5fd0*/  UIMAD UR37, UR5, UR42, UR7 ;  /* 0x0000002a052572a4 */ /* 0x000fe4000f8e0207 */
[----:B------:R-:W-:Y:S11]  /*5fe0*/  UIMAD UR36, UR6, UR58, UR4 ;  /* 0x0000003a062472a4 */ /* 0x000ff6000f8e0204 */
[----:B------:R-:W-:Y:S01]  /*5ff0*/  @!UPT UIADD3 URZ, UPT, UPT, URZ, URZ, URZ ;  /* 0x000000fffffff290 */ /* 0x000fe2000fffe0ff */
.L_x_91:
[----:B------:R-:W-:Y:S01]  /*6000*/  UISETP.NE.AND UP0, UPT, UR38, 0x1, UPT ;  /* 0x000000012600788c */ /* 0x000fe2000bf05270 */
[----:B------:R-:W-:Y:S01]  /*6010*/  R2UR UR11, R68 ;  /* 0x00000000440b72ca */ /* 0x000fe200000e0000 */
[----:B------:R-:W-:Y:S01]  /*6020*/  USHF.L.U32 UR50, UR26, 0x6, URZ ;  /* 0x000000061a327899 */ /* 0x000fe200080006ff */
[----:B------:R-:W-:Y:S01]  /*6030*/  IADD3 R59, PT, PT, R59, 0x1, RZ ;  /* 0x000000013b3b7810 */ /* 0x000fe20007ffe0ff */
[----:B------:R-:W-:Y:S07]  /*6040*/  USHF.L.U32 UR49, UR27, 0x6, URZ ;  /* 0x000000061b317899 */ /* 0x000fee00080006ff */
[----:B------:R-:W1:Y:S01]  /*6050*/  @!UP0 LDCU.128 UR12, c[0x0][0xb10] ;  /* 0x00016200ff0c87ac */ /* 0x000e620008000c00 */
[----:B------:R-:W2:Y:S01]  /*6060*/  @!UP0 LDCU UR5, c[0x0][0xb0c] ;  /* 0x00016180ff0587ac */ /* 0x000ea20008000800 */
[----:B------:R-:W3:Y:S01]  /*6070*/  @!UP0 LDCU UR10, c[0x0][0xb20] ;  /* 0x00016400ff0a87ac */ /* 0x000ee20008000800 */
[----:B-1----:R-:W-:Y:S02]  /*6080*/  UIMAD.WIDE.U32 UR8, UR37, UR12, URZ ;  /* 0x0000000c250872a5 */ /* 0x002fe4000f8e00ff */
[----:B------:R-:W-:Y:S02]  /*6090*/  UIMAD.WIDE.U32 UR6, UR36, UR15, URZ ;  /* 0x0000000f240672a5 */ /* 0x000fe4000f8e00ff */
[----:B------:R-:W-:Y:S03]  /*60a0*/  @!UP0 UISETP.NE.AND UP1, UPT, UR14, 0x1, UPT ;  /* 0x000000010e00888c */ /* 0x000fe6000bf25270 */
[----:B------:R-:W-:Y:S01]  /*60b0*/  @!UP0 UMOV UR4, UR9 ;  /* 0x0000000900048c82 */ /* 0x000fe20008000000 */
[----:B--2---:R-:W-:Y:S02]  /*60c0*/  @!UP0 UISETP.NE.AND UP2, UPT, UR5, 0x1, UPT ;  /* 0x000000010500888c */ /* 0x004fe4000bf45270 */
[----:B------:R-:W-:Y:S01]  /*60d0*/  @!UP0 USHF.R.U32.HI UR4, URZ, UR13, UR4 ;  /* 0x0000000dff048299 */ /* 0x000fe20008011604 */
[----:B------:R-:W-:Y:S02]  /*60e0*/  @!UP0 UMOV UR6, UR7 ;  /* 0x0000000700068c82 */ /* 0x000fe40008000000 */
[----:B---3--:R-:W-:Y:S02]  /*60f0*/  @!UP0 USHF.R.U32.HI UR6, URZ, UR10, UR6 ;  /* 0x0000000aff068299 */ /* 0x008fe40008011606 */
[----:B------:R-:W-:Y:S02]  /*6100*/  @!UP0 USEL UR7, UR37, UR4, !UP2 ;  /* 0x0000000425078287 */ /* 0x000fe4000d000000 */
[----:B------:R-:W-:Y:S04]  /*6110*/  @!UP0 USEL UR6, UR36, UR6, !UP1 ;  /* 0x0000000624068287 */ /* 0x000fe8000c800000 */
[----:B------:R-:W-:Y:S02]  /*6120*/  @!UP0 UIADD3 UR4, UPT, UPT, -UR7, UR6, URZ ;  /* 0x0000000607048290 */ /* 0x000fe4000fffe1ff */
[----:B------:R-:W-:Y:S02]  /*6130*/  @!UP0 UIADD3 UR6, UPT, UPT, UR7, -UR6, URZ ;  /* 0x8000000607068290 */ /* 0x000fe4000fffe0ff */
[----:B------:R-:W-:Y:S02]  /*6140*/  @!UP0 UIMAD UR37, UR4, UR5, UR37 ;  /* 0x00000005042582a4 */ /* 0x000fe4000f8e0225 */
[----:B------:R-:W-:Y:S02]  /*6150*/  @!UP0 UIMAD UR36, UR6, UR14, UR36 ;  /* 0x0000000e062482a4 */ /* 0x000fe4000f8e0224 */
[----:B------:R-:W-:Y:S09]  /*6160*/  ULOP3.LUT UP0, URZ, UR11, 0x3f0, URZ, 0xc0, !UPT ;  /* 0x000003f00bff7892 */ /* 0x000ff2000f80c0ff */
[----:B------:R-:W-:Y:S05]  /*6170*/  BRA.U !UP0, `(.L_x_92) ;  /* 0x00000001087c7547 */ /* 0x000fea000b800000 */
[----:B------:R-:W1:Y:S01]  /*6180*/  LDCU.64 UR8, c[0x4][0x80] ;  /* 0x01001000ff0877ac */ /* 0x000e620008000a00 */
[----:B------:R-:W-:Y:S01]  /*6190*/  MOV R2, 0x0 ;  /* 0x0000000000027802 */ /* 0x000fe20000000f00 */
[----:B------:R-:W-:Y:S02]  /*61a0*/  HFMA2 R12, -RZ, RZ, 0, 5.9604644775390625e-08 ;  /* 0x00000001ff0c7431 */ /* 0x000fe400000001ff */
[----:B------:R-:W-:Y:S01]  /*61b0*/  IMAD.MOV.U32 R8, RZ, RZ, 0x70 ;  /* 0x00000070ff087424 */ /* 0x000fe200078e00ff */
[----:B------:R2:W3:Y:S01]  /*61c0*/  LDC.64 R14, c[0x4][R2] ;  /* 0x01000000020e7b82 */ /* 0x0004e20000000a00 */
[----:B------:R-:W4:Y:S01]  /*61d0*/  LDCU.64 UR6, c[0x4][0x88] ;  /* 0x01001100ff0677ac */ /* 0x000f220008000a00 */
[----:B------:R-:W-:Y:S01]  /*61e0*/  IMAD.MOV.U32 R13, RZ, RZ, RZ ;  /* 0x000000ffff0d7224 */ /* 0x000fe200078e00ff */
[----:B------:R-:W2:Y:S01]  /*61f0*/  LDCU.64 UR4, c[0x4][0x8] ;  /* 0x01000100ff0477ac */ /* 0x000ea20008000a00 */
[----:B-1----:R-:W-:Y:S01]  /*6200*/  MOV R5, UR9 ;  /* 0x0000000900057c02 */ /* 0x002fe20008000f00 */
[----:B------:R-:W-:Y:S01]  /*6210*/  IMAD.U32 R4, RZ, RZ, UR8 ;  /* 0x00000008ff047e24 */ /* 0x000fe2000f8e00ff */
[----:B----4-:R-:W-:Y:S01]  /*6220*/  MOV R7, UR7 ;  /* 0x0000000700077c02 */ /* 0x010fe20008000f00 */
[----:B------:R-:W-:Y:S01]  /*6230*/  IMAD.U32 R6, RZ, RZ, UR6 ;  /* 0x00000006ff067e24 */ /* 0x000fe2000f8e00ff */
[----:B--2---:R-:W-:Y:S01]  /*6240*/  MOV R11, UR5 ;  /* 0x00000005000b7c02 */ /* 0x004fe20008000f00 */
[----:B------:R-:W-:Y:S02]  /*6250*/  IMAD.U32 R10, RZ, RZ, UR4 ;  /* 0x00000004ff0a7e24 */ /* 0x000fe4000f8e00ff */
[----:B------:R-:W-:Y:S07]  /*6260*/  LEPC R20, `(.L_x_93) ;  /* 0x000000001014794e */ /* 0x000fee0000000000 */
[----:B---3-5:R-:W-:Y:S05]  /*6270*/  CALL.ABS.NOINC R14 ;  /* 0x000000000e007343 */ /* 0x028fea0003c00000 */
.L_x_93:
[----:B------:R-:W1:Y:S01]  /*6280*/  LDCU.64 UR8, c[0x4][0x80] ;  /* 0x01001000ff0877ac */ /* 0x000e620008000a00 */
[----:B------:R-:W2:Y:S01]  /*6290*/  LDC.64 R2, c[0x4][R2] ;  /* 0x0100000002027b82 */ /* 0x000ea20000000a00 */
[----:B------:R-:W-:Y:S02]  /*62a0*/  HFMA2 R12, -RZ, RZ, 0, 5.9604644775390625e-08 ;  /* 0x00000001ff0c7431 */ /* 0x000fe400000001ff */
[----:B------:R-:W-:Y:S02]  /*62b0*/  IMAD.MOV.U32 R8, RZ, RZ, 0x70 ;  /* 0x00000070ff087424 */ /* 0x000fe400078e00ff */
[----:B------:R-:W-:Y:S01]  /*62c0*/  IMAD.MOV.U32 R13, RZ, RZ, RZ ;  /* 0x000000ffff0d7224 */ /* 0x000fe200078e00ff */
[----:B------:R-:W3:Y:S01]  /*62d0*/  LDCU.64 UR6, c[0x4][0x88] ;  /* 0x01001100ff0677ac */ /* 0x000ee20008000a00 */
[----:B------:R-:W4:Y:S01]  /*62e0*/  LDCU.64 UR4, c[0x4][0x8] ;  /* 0x01000100ff0477ac */ /* 0x000f220008000a00 */
[----:B-1----:R-:W-:Y:S02]  /*62f0*/  MOV R4, UR8 ;  /* 0x0000000800047c02 */ /* 0x002fe40008000f00 */
[----:B------:R-:W-:Y:S02]  /*6300*/  MOV R5, UR9 ;  /* 0x0000000900057c02 */ /* 0x000fe40008000f00 */
[----:B---3--:R-:W-:Y:S01]  /*6310*/  MOV R7, UR7 ;  /* 0x0000000700077c02 */ /* 0x008fe20008000f00 */
[----:B------:R-:W-:Y:S01]  /*6320*/  IMAD.U32 R6, RZ, RZ, UR6 ;  /* 0x00000006ff067e24 */ /* 0x000fe2000f8e00ff */
[----:B----4-:R-:W-:Y:S01]  /*6330*/  MOV R11, UR5 ;  /* 0x00000005000b7c02 */ /* 0x010fe20008000f00 */
[----:B------:R-:W-:Y:S02]  /*6340*/  IMAD.U32 R10, RZ, RZ, UR4 ;  /* 0x00000004ff0a7e24 */ /* 0x000fe4000f8e00ff */
[----:B------:R-:W-:Y:S07]  /*6350*/  LEPC R20, `(.L_x_92) ;  /* 0x000000001014794e */ /* 0x000fee0000000000 */
[----:B--2---:R-:W-:Y:S05]  /*6360*/  CALL.ABS.NOINC R2 ;  /* 0x0000000002007343 */ /* 0x004fea0003c00000 */
.L_x_92:
[----:B------:R-:W-:Y:S02]  /*6370*/  R2UR UR6, R57 ;  /* 0x00000000390672ca */ /* 0x000fe400000e0000 */
[----:B------:R-:W-:Y:S02]  /*6380*/  R2UR UR5, R66 ;  /* 0x00000000420572ca */ /* 0x000fe400000e0000 */
[----:B------:R-:W-:Y:S02]  /*6390*/  R2UR UR4, R65 ;  /* 0x00000000410472ca */ /* 0x000fe400000e0000 */
[----:B------:R-:W-:Y:S02]  /*63a0*/  ISETP.NE.U32.AND P4, PT, R50, RZ, PT ;  /* 0x000000ff3200720c */ /* 0x000fe40003f85070 */
[----:B------:R-:W-:Y:S02]  /*63b0*/  ISETP.NE.U32.AND P2, PT, RZ, UR62, PT ;  /* 0x0000003eff007c0c */ /* 0x000fe4000bf45070 */
[----:B------:R-:W-:Y:S02]  /*63c0*/  ISETP.NE.AND.EX P4, PT, R51, RZ, PT, P4 ;  /* 0x000000ff3300720c */ /* 0x000fe40003f85340 */
[----:B------:R-:W-:Y:S01]  /*63d0*/  ISETP.NE.AND.EX P2, PT, RZ, UR63, PT, P2 ;  /* 0x0000003fff007c0c */ /* 0x000fe2000bf45320 */
[----:B------:R-:W-:Y:S02]  /*63e0*/  UISETP.NE.AND UP2, UPT, UR6, URZ, UPT ;  /* 0x000000ff0600728c */ /* 0x000fe4000bf45270 */
[----:B------:R-:W-:Y:S04]  /*63f0*/  UISETP.NE.U32.AND UP0, UPT, UR5, URZ, UPT ;  /* 0x000000ff0500728c */ /* 0x000fe8000bf05070 */
[----:B------:R-:W-:Y:S01]  /*6400*/  UISETP.NE.AND.EX UP1, UPT, UR4, URZ, UPT, UP0 ;  /* 0x000000ff0400728c */ /* 0x000fe2000bf25300 */
[----:B------:R-:W-:Y:S01]  /*6410*/  PLOP3.LUT P1, PT, PT, PT, UP2, 0x80, 0x8 ;  /* 0x000000000008781c */ /* 0x000fe20003f2f028 */
[----:B------:R-:W-:Y:S03]  /*6420*/  UPLOP3.LUT UP0, UPT, UPT, UPT, UPT, 0x40, 0x4 ;  /* 0x000000000004789c */ /* 0x000fe60003f0e870 */
[----:B------:R-:W-:Y:S06]  /*6430*/  @UP2 UPLOP3.LUT UP0, UPT, UPT, UPT, UP1, 0x80, 0x8 ;  /* 0x000000000008289c */ /* 0x000fec0003f0f010 */
[----:B------:R-:W-:Y:S01]  /*6440*/  PLOP3.LUT P0, PT, PT, PT, UP0, 0x80, 0x8 ;  /* 0x000000000008781c */ /* 0x000fe20003f0f008 */
[----:B------:R-:W-:Y:S01]  /*6450*/  @!UPT UIADD3 URZ, UPT, UPT, URZ, URZ, URZ ;  /* 0x000000fffffff290 */ /* 0x000fe2000fffe0ff */
[----:B------:R-:W-:Y:S11]  /*6460*/  BRA.U !UP1, `(.L_x_94) ;  /* 0x0000000109407547 */ /* 0x000ff6000b800000 */
[----:B------:R-:W-:Y:S01]  /*6470*/  UISETP.NE.U32.AND UP0, UPT, UR62, URZ, UPT ;  /* 0x000000ff3e00728c */ /* 0x000fe2000bf05070 */
[----:B------:R-:W-:Y:S01]  /*6480*/  R2UR UR6, R66 ;  /* 0x00000000420672ca */ /* 0x000fe200000e0000 */
[----:B------:R-:W1:Y:S01]  /*6490*/  LDCU.64 UR8, c[0x0][0x358] ;  /* 0x00006b00ff0877ac */ /* 0x000e620008000a00 */
[----:B------:R-:W-:Y:S02]  /*64a0*/  HFMA2 R53, -RZ, RZ, 0, 5.9604644775390625e-08 ;  /* 0x00000001ff357431 */ /* 0x000fe400000001ff */
[----:B------:R-:W-:Y:S01]  /*64b0*/  IMAD.MOV.U32 R0, RZ, RZ, 0x1 ;  /* 0x00000001ff007424 */ /* 0x000fe200078e00ff */
[----:B------:R-:W-:Y:S06]  /*64c0*/  UISETP.NE.AND.EX UP0, UPT, UR63, URZ, UPT, UP0 ;  /* 0x000000ff3f00728c */ /* 0x000fec000bf05300 */
[----:B------:R-:W-:Y:S05]  /*64d0*/  PLOP3.LUT P3, PT, PT, PT, UP0, 0x80, 0x8 ;  /* 0x000000000008781c */ /* 0x000fea0003f6f008 */
[----:B------:R-:W2:Y:S01]  /*64e0*/  @UP0 LDCU.64 UR4, c[0x0][0x888] ;  /* 0x00011100ff0407ac */ /* 0x000ea20008000a00 */
[----:B------:R-:W-:Y:S07]  /*64f0*/  @UP0 UIMAD UR6, UR60, UR6, URZ ;  /* 0x000000063c0602a4 */ /* 0x000fee000f8e02ff */
[----:B------:R-:W-:Y:S01]  /*6500*/  @!P3 PRMT R53, R0, 0x7610, R53 ;  /* 0x000076100035b816 */ /* 0x000fe20000000035 */
[----:B--2---:R-:W-:Y:S06]  /*6510*/  @UP0 UIMAD.WIDE UR4, UR6, 0x4, UR4 ;  /* 0x00000004060408a5 */ /* 0x004fec000f8e0204 */
[----:B-----5:R-:W-:Y:S02]  /*6520*/  IMAD.U32 R26, RZ, RZ, UR4 ;  /* 0x00000004ff1a7e24 */ /* 0x020fe4000f8e00ff */
[----:B------:R-:W-:Y:S03]  /*6530*/  IMAD.U32 R27, RZ, RZ, UR5 ;  /* 0x00000005ff1b7e24 */ /* 0x000fe6000f8e00ff */
[----:B------:R-:W2:Y:S02]  /*6540*/  @!UP0 LDCU UR4, c[0x0][0x880] ;  /* 0x00011000ff0487ac */ /* 0x000ea40008000800 */
[----:B-1----:R1:W5:Y:S02]  /*6550*/  @P3 LDG.E R26, desc[UR8][R26.64] ;  /* 0x000000081a1a3981 */ /* 0x002364000c1e1900 */
[----:B-12---:R-:W-:Y:S02]  /*6560*/  @!P3 MOV R26, UR4 ;  /* 0x00000004001abc02 */ /* 0x006fe40008000f00 */
.L_x_94:
[----:B------:R-:W-:Y:S05]  /*6570*/  @!P4 BRA `(.L_x_95) ;  /* 0x000000000024c947 */ /* 0x000fea0003800000 */
[----:B------:R-:W-:Y:S01]  /*6580*/  ISETP.NE.U32.AND P3, PT, R48, RZ, PT ;  /* 0x000000ff3000720c */ /* 0x000fe20003f65070 */
[----:B------:R-:W1:Y:S03]  /*6590*/  LDCU.64 UR4, c[0x0][0x358] ;  /* 0x00006b00ff0477ac */ /* 0x000e660008000a00 */
[----:B------:R-:W-:Y:S11]  /*65a0*/  ISETP.NE.AND.EX P3, PT, R49, RZ, PT, P3 ;  /* 0x000000ff3100720c */ /* 0x000ff60003f65330 */
[----:B------:R-:W-:Y:S02]  /*65b0*/  @!UPT UIADD3 URZ, UPT, UPT, URZ, URZ, URZ ;  /* 0x000000fffffff290 */ /* 0x000fe4000fffe0ff */
[----:B------:R-:W2:Y:S01]  /*65c0*/  @P3 LDC.64 R2, c[0x0][0x8a8] ;  /* 0x00022a00ff023b82 */ /* 0x000ea20000000a00 */
[----:B------:R-:W-:Y:S04]  /*65d0*/  @P3 IMAD R0, R50, UR60, RZ ;  /* 0x0000003c32003c24 */ /* 0x000fe8000f8e02ff */
[----:B--2---:R-:W-:Y:S05]  /*65e0*/  @P3 IMAD.WIDE R2, R0, 0x4, R2 ;  /* 0x0000000400023825 */ /* 0x004fea00078e0202 */
[----:B-1---5:R1:W5:Y:S02]  /*65f0*/  @P3 LDG.E R24, desc[UR4][R2.64] ;  /* 0x0000000402183981 */ /* 0x022364000c1e1900 */
[----:B-1----:R-:W2:Y:S02]  /*6600*/  @!P3 LDC R24, c[0x0][0x8a0] ;  /* 0x00022800ff18bb82 */ /* 0x002ea40000000800 */
.L_x_95:
[----:B-----5:R-:W-:Y:S01]  /*6610*/  FSETP.NEU.AND P3, PT, R26, RZ, PT ;  /* 0x000000ff1a00720b */ /* 0x020fe20003f6d000 */
[----:B------:R-:W-:Y:S01]  /*6620*/  IMAD.U32 R2, RZ, RZ, UR45 ;  /* 0x0000002dff027e24 */ /* 0x000fe2000f8e00ff */
[----:B------:R-:W-:Y:S01]  /*6630*/  SEL R5, RZ, 0xffffffff, P2 ;  /* 0xffffffffff057807 */ /* 0x000fe20001000000 */
[----:B------:R-:W-:Y:S01]  /*6640*/  ULOP3.LUT UR4, UR53, 0x1, URZ, 0x3c, !UPT ;  /* 0x0000000135047892 */ /* 0x000fe2000f8e3cff */
[----:B------:R-:W-:Y:S01]  /*6650*/  @P1 LOP3.LUT P2, RZ, R53, 0xff, RZ, 0xc0, !PT ;  /* 0x000000ff35ff1812 */ /* 0x000fe2000784c0ff */
[----:B------:R-:W-:Y:S01]  /*6660*/  BSSY B1, `(.L_x_96) ;  /* 0x000004b000017945 */ /* 0x000fe20003800000 */
[----:B------:R-:W-:Y:S01]  /*6670*/  @P1 SEL R0, RZ, 0xffffffff, P3 ;  /* 0xffffffffff001807 */ /* 0x000fe20001800000 */
[----:B------:R-:W-:Y:S01]  /*6680*/  IMAD.MOV.U32 R76, RZ, RZ, 0x1 ;  /* 0x00000001ff4c7424 */ /* 0x000fe200078e00ff */
[----:B------:R-:W-:Y:S01]  /*6690*/  LEA R2, R2, UR43, 0x3 ;  /* 0x0000002b02027c11 */ /* 0x000fe2000f8e18ff */
[----:B------:R-:W-:Y:S01]  /*66a0*/  IMAD.U32 R74, RZ, RZ, UR4 ;  /* 0x00000004ff4a7e24 */ /* 0x000fe2000f8e00ff */
[----:B------:R-:W-:Y:S01]  /*66b0*/  @P0 SEL R0, R5, R0, !P2 ;  /* 0x0000000005000207 */ /* 0x000fe20005000000 */
[----:B------:R-:W-:Y:S01]  /*66c0*/  IMAD.U32 R75, RZ, RZ, UR45 ;  /* 0x0000002dff4b7e24 */ /* 0x000fe2000f8e00ff */
[----:B------:R-:W-:Y:S02]  /*66d0*/  LEA R71, R22, UR43, 0x3 ;  /* 0x0000002b16477c11 */ /* 0x000fe4000f8e18ff */
[----:B------:R-:W-:Y:S02]  /*66e0*/  CS2R R38, SRZ ;  /* 0x0000000000267805 */ /* 0x000fe4000001ff00 */
[----:B------:R-:W-:Y:S02]  /*66f0*/  @P1 LOP3.LUT R0, R0, 0x1, RZ, 0xc0, !PT ;  /* 0x0000000100001812 */ /* 0x000fe400078ec0ff */
[----:B------:R-:W-:Y:S02]  /*6700*/  CS2R R36, SRZ ;  /* 0x0000000000247805 */ /* 0x000fe4000001ff00 */
[----:B------:R-:W-:Y:S02]  /*6710*/  SHF.L.U32 R3, R61, 0x1f, RZ ;  /* 0x0000001f3d037819 */ /* 0x000fe400000006ff */
[----:B------:R-:W-:Y:S02]  /*6720*/  CS2R R34, SRZ ;  /* 0x0000000000227805 */ /* 0x000fe4000001ff00 */
[----:B------:R-:W-:Y:S02]  /*6730*/  ISETP.NE.U32.OR P5, PT, R0, 0x1, !P1 ;  /* 0x000000010000780c */ /* 0x000fe40004fa5470 */
[----:B------:R-:W-:Y:S02]  /*6740*/  CS2R R32, SRZ ;  /* 0x0000000000207805 */ /* 0x000fe4000001ff00 */
[----:B------:R-:W-:Y:S02]  /*6750*/  PLOP3.LUT P2, PT, PT, PT, UP1, 0x80, 0x8 ;  /* 0x000000000008781c */ /* 0x000fe40003f4f018 */
[----:B------:R-:W-:Y:S02]  /*6760*/  CS2R R42, SRZ ;  /* 0x00000000002a7805 */ /* 0x000fe4000001ff00 */
[----:B------:R-:W-:Y:S02]  /*6770*/  LEA.HI R25, R22, R22, RZ, 0x1 ;  /* 0x0000001616197211 */ /* 0x000fe400078f08ff */
[----:B------:R-:W-:Y:S02]  /*6780*/  CS2R R40, SRZ ;  /* 0x0000000000287805 */ /* 0x000fe4000001ff00 */
[----:B------:R-:W-:Y:S02]  /*6790*/  LOP3.LUT P4, R58, R53, 0xff, RZ, 0xc0, !PT ;  /* 0x000000ff353a7812 */ /* 0x000fe4000788c0ff */
[----:B------:R-:W-:Y:S02]  /*67a0*/  CS2R R46, SRZ ;  /* 0x00000000002e7805 */ /* 0x000fe4000001ff00 */
[----:B------:R-:W-:Y:S02]  /*67b0*/  SEL R4, RZ, 0xffffffff, P3 ;  /* 0xffffffffff047807 */ /* 0x000fe40001800000 */
[----:B------:R-:W-:Y:S02]  /*67c0*/  CS2R R44, SRZ ;  /* 0x00000000002c7805 */ /* 0x000fe4000001ff00 */
[----:B------:R-:W-:Y:S02]  /*67d0*/  P2R R70, PR, RZ, 0x20 ;  /* 0x00000020ff467803 */ /* 0x000fe40000000000 */
[----:B------:R-:W-:Y:S02]  /*67e0*/  @P5 SHF.L.U32 R0, R74, 0x1f, RZ ;  /* 0x0000001f4a005819 */ /* 0x000fe400000006ff */
[----:B------:R-:W-:Y:S02]  /*67f0*/  @P2 SEL R4, R5, R4, !P4 ;  /* 0x0000000405042207 */ /* 0x000fe40006000000 */
[----:B------:R1:W3:Y:S02]  /*6800*/  @P5 SYNCS.PHASECHK.TRANS64.TRYWAIT P1, [R2+URZ+0x30], R0 ;  /* 0x00003000020055a7 */ /* 0x0002e400080211ff */
[----:B------:R-:W-:Y:S04]  /*6810*/  LOP3.LUT R4, R4, 0x1, RZ, 0xc0, !PT ;  /* 0x0000000104047812 */ /* 0x000fe800078ec0ff */
[----:B------:R-:W-:Y:S04]  /*6820*/  ISETP.NE.U32.AND P2, PT, R4, 0x1, PT ;  /* 0x000000010400780c */ /* 0x000fe80003f45070 */
[----:B------:R-:W-:Y:S01]  /*6830*/  P2R R77, PR, RZ, 0x4 ;  /* 0x00000004ff4d7803 */ /* 0x000fe20000000000 */
[----:B------:R4:W2:Y:S01]  /*6840*/  SYNCS.PHASECHK.TRANS64.TRYWAIT P0, [R71+URZ+0x90], R3 ;  /* 0x00009003470075a7 */ /* 0x0008a200080011ff */
[C---:B-1----:R-:W-:Y:S01]  /*6850*/  IMAD.SHL.U32 R0, R25.reuse, 0x20, RZ ;  /* 0x0000002019007824 */ /* 0x042fe200078e00ff */
[----:B------:R-:W-:Y:S04]  /*6860*/  LOP3.LUT R25, R25, 0xffe, RZ, 0xc0, !PT ;  /* 0x00000ffe19197812 */ /* 0x000fe800078ec0ff */
[----:B------:R-:W-:Y:S01]  /*6870*/  LOP3.LUT R0, R0, 0xffffffc0, RZ, 0xc0, !PT ;  /* 0xffffffc000007812 */ /* 0x000fe200078ec0ff */
[----:B------:R-:W-:Y:S04]  /*6880*/  IMAD.IADD R25, R22, 0x1, -R25 ;  /* 0x0000000116197824 */ /* 0x000fe800078e0a19 */
[----:B------:R-:W-:Y:S04]  /*6890*/  IMAD.IADD R0, R23, 0x1, R0 ;  /* 0x0000000117007824 */ /* 0x000fe800078e0200 */
[----:B------:R-:W-:Y:S01]  /*68a0*/  IMAD R25, R25, 0x100000, R0 ;  /* 0x0010000019197824 */ /* 0x000fe200078e0200 */
[----:B---3--:R-:W-:Y:S01]  /*68b0*/  @P5 SEL R76, RZ, 0x1, !P1 ;  /* 0x00000001ff4c5807 */ /* 0x008fe20004800000 */
[----:B----4-:R-:W-:Y:S06]  /*68c0*/  @!P5 BRA `(.L_x_97) ;  /* 0x000000000090d947 */ /* 0x010fec0003800000 */
[----:B------:R-:W-:Y:S01]  /*68d0*/  HFMA2 R43, -RZ, RZ, 0, 0 ;  /* 0x00000000ff2b7431 */ /* 0x000fe200000001ff */
[----:B------:R-:W-:Y:S01]  /*68e0*/  ISETP.NE.AND P1, PT, R76, RZ, PT ;  /* 0x000000ff4c00720c */ /* 0x000fe20003f25270 */
[----:B------:R-:W-:Y:S01]  /*68f0*/  IMAD.U32 R5, RZ, RZ, UR45 ;  /* 0x0000002dff057e24 */ /* 0x000fe2000f8e00ff */
[----:B------:R-:W-:Y:S11]  /*6900*/  BSSY B0, `(.L_x_98) ;  /* 0x0000005000007945 */ /* 0x000ff60003800000 */
[----:B------:R-:W-:Y:S05]  /*6910*/  @P1 BRA `(.L_x_99) ;  /* 0x00000000000c1947 */ /* 0x000fea0003800000 */
[----:B------:R-:W-:Y:S04]  /*6920*/  SHF.L.U32 R0, R74, 0x1f, RZ ;  /* 0x0000001f4a007819 */ /* 0x000fe800000006ff */
[----:B------:R-:W1:Y:S02]  /*6930*/  SYNCS.PHASECHK.TRANS64.TRYWAIT P1, [R2+URZ+0x30], R0 ;  /* 0x00003000020075a7 */ /* 0x000e6400080211ff */
[----:B-1----:R-:W-:Y:S05]  /*6940*/  @!P1 BRA `(.L_x_100) ;  /* 0x00000020003c9947 */ /* 0x002fea0003800000 */
.L_x_99:
[----:B------:R-:W-:Y:S05]  /*6950*/  BSYNC B0 ;  /* 0x0000000000007941 */ /* 0x000fea0003800000 */
.L_x_98:
[----:B------:R-:W-:Y:S01]  /*6960*/  ISETP.NE.AND P1, PT, R77, RZ, PT ;  /* 0x000000ff4d00720c */ /* 0x000fe20003f25270 */
[----:B------:R-:W-:Y:S01]  /*6970*/  IMAD.MOV.U32 R42, RZ, RZ, RZ ;  /* 0x000000ffff2a7224 */ /* 0x000fe200078e00ff */
[----:B------:R-:W-:Y:S02]  /*6980*/  CS2R R40, SRZ ;  /* 0x0000000000287805 */ /* 0x000fe4000001ff00 */
[----:B------:R-:W-:Y:S02]  /*6990*/  CS2R R46, SRZ ;  /* 0x00000000002e7805 */ /* 0x000fe4000001ff00 */
[----:B------:R-:W-:Y:S02]  /*69a0*/  CS2R R44, SRZ ;  /* 0x00000000002c7805 */ /* 0x000fe4000001ff00 */
[----:B------:R-:W-:Y:S02]  /*69b0*/  CS2R R34, SRZ ;  /* 0x0000000000227805 */ /* 0x000fe4000001ff00 */
[----:B------:R-:W-:Y:S02]  /*69c0*/  CS2R R32, SRZ ;  /* 0x0000000000207805 */ /* 0x000fe4000001ff00 */
[----:B------:R-:W-:Y:S02]  /*69d0*/  CS2R R38, SRZ ;  /* 0x0000000000267805 */ /* 0x000fe4000001ff00 */
[----:B------:R-:W-:Y:S01]  /*69e0*/  CS2R R36, SRZ ;  /* 0x0000000000247805 */ /* 0x000fe2000001ff00 */
[----:B------:R-:W-:Y:S01]  /*69f0*/  @P1 IMAD R5, R5, 0x800, R52 ;  /* 0x0000080005051824 */ /* 0x000fe200078e0234 */
[----:B------:R-:W-:Y:S05]  /*6a00*/  @P1 WARPSYNC.ALL ;  /* 0x0000000000001948 */ /* 0x000fea0003800000 */
[----:B------:R-:W-:Y:S01]  /*6a10*/  @P1 LEA R5, R5, UR43, 0x2 ;  /* 0x0000002b05051c11 */ /* 0x000fe2000f8e10ff */
[----:B------:R-:W-:Y:S04]  /*6a20*/  UIADD3 UR4, UPT, UPT, UR45, 0x1, URZ ;  /* 0x000000012d047890 */ /* 0x000fe8000fffe0ff */
[----:B------:R3:W4:Y:S01]  /*6a30*/  @P1 LDSM.16.M88.4 R44, [R5+0x400] ;  /* 0x00040000052c183b */ /* 0x0007220000000200 */
[----:B------:R-:W-:Y:S01]  /*6a40*/  @P1 VIADD R4, R5, 0x400 ;  /* 0x0000040005041836 */ /* 0x000fe20000000000 */
[----:B------:R-:W-:Y:S01]  /*6a50*/  UISETP.NE.AND UP0, UPT, UR4, 0x3, UPT ;  /* 0x000000030400788c */ /* 0x000fe2000bf05270 */
[C-C-:B-1----:R-:W-:Y:S02]  /*6a60*/  @P1 IMAD R2, R63.reuse, 0x4, R5.reuse ;  /* 0x000000043f021824 */ /* 0x142fe400078e0205 */
[C---:B------:R-:W-:Y:S01]  /*6a70*/  @P1 IMAD R4, R62.reuse, 0x4, R4 ;  /* 0x000000043e041824 */ /* 0x040fe200078e0204 */
[----:B------:R-:W-:Y:S01]  /*6a80*/  USEL UR5, URZ, 0x1, UP0 ;  /* 0x00000001ff057887 */ /* 0x000fe20008000000 */
[----:B------:R-:W-:Y:S01]  /*6a90*/  @P1 IMAD R0, R62, 0x4, R5 ;  /* 0x000000043e001824 */ /* 0x000fe200078e0205 */
[----:B------:R3:W1:Y:S01]  /*6aa0*/  @P1 LDSM.16.M88.4 R40, [R2+0x400] ;  /* 0x000400000228183b */ /* 0x0006620000000200 */
[----:B------:R-:W-:Y:S01]  /*6ab0*/  @P1 IMAD R4, R63, 0x4, R4 ;  /* 0x000000043f041824 */ /* 0x000fe200078e0204 */
[----:B------:R-:W-:Y:S02]  /*6ac0*/  USEL UR4, UR4, URZ, UP0 ;  /* 0x000000ff04047287 */ /* 0x000fe40008000000 */
[----:B------:R3:W1:Y:S01]  /*6ad0*/  @P1 LDSM.16.M88.4 R32, [R0+0x400] ;  /* 0x000400000020183b */ /* 0x0006620000000200 */
[----:B------:R-:W-:Y:S03]  /*6ae0*/  LOP3.LUT R74, R74, UR5, RZ, 0x3c, !PT ;  /* 0x000000054a4a7c12 */ /* 0x000fe6000f8e3cff */
[----:B------:R3:W1:Y:S01]  /*6af0*/  @P1 LDSM.16.M88.4 R36, [R4] ;  /* 0x000000000424183b */ /* 0x0006620000000200 */
[----:B------:R-:W-:Y:S03]  /*6b00*/  IMAD.U32 R75, RZ, RZ, UR4 ;  /* 0x00000004ff4b7e24 */ /* 0x000fe6000f8e00ff */
.L_x_97:
[----:B------:R-:W-:Y:S05]  /*6b10*/  BSYNC B1 ;  /* 0x0000000000017941 */ /* 0x000fea0003800000 */
.L_x_96:
[----:B---3--:R-:W-:Y:S04]  /*6b20*/  SHF.R.U32.HI R0, RZ, 0x15, R25 ;  /* 0x00000015ff007819 */ /* 0x008fe80000011619 */
[----:B------:R-:W-:Y:S01]  /*6b30*/  LOP3.LUT P1, RZ, R0, 0x3, R54, 0x48, !PT ;  /* 0x0000000300ff7812 */ /* 0x000fe20007824836 */
[----:B------:R-:W-:Y:S01]  /*6b40*/  @!UPT UIADD3 URZ, UPT, UPT, URZ, URZ, URZ ;  /* 0x000000fffffff290 */ /* 0x000fe2000fffe0ff */
[----:B--2---:R-:W-:Y:S11]  /*6b50*/  @P0 BRA `(.L_x_101) ;  /* 0x0000000000080947 */ /* 0x004ff60003800000 */
[----:B------:R-:W2:Y:S02]  /*6b60*/  SYNCS.PHASECHK.TRANS64.TRYWAIT P0, [R71+URZ+0x90], R3 ;  /* 0x00009003470075a7 */ /* 0x000ea400080011ff */
[----:B--2---:R-:W-:Y:S05]  /*6b70*/  @!P0 BRA `(.L_x_102) ;  /* 0x0000001c00c48947 */ /* 0x004fea0003800000 */
.L_x_101:
[----:B------:R-:W-:Y:S05]  /*6b80*/  @!P1 BRA `(.L_x_103) ;  /* 0x0000000000409947 */ /* 0x000fea0003800000 */
[----:B------:R-:W3:Y:S01]  /*6b90*/  LDCU.64 UR8, c[0x4][0x70] ;  /* 0x01000e00ff0877ac */ /* 0x000ee20008000a00 */
[----:B--2---:R-:W-:Y:S01]  /*6ba0*/  MOV R3, 0x0 ;  /* 0x0000000000037802 */ /* 0x004fe20000000f00 */
[----:B------:R-:W-:Y:S02]  /*6bb0*/  HFMA2 R12, -RZ, RZ, 0, 5.9604644775390625e-08 ;  /* 0x00000001ff0c7431 */ /* 0x000fe400000001ff */
[----:B------:R-:W-:Y:S02]  /*6bc0*/  IMAD.MOV.U32 R8, RZ, RZ, 0x192 ;  /* 0x00000192ff087424 */ /* 0x000fe400078e00ff */
[----:B------:R-:W-:Y:S01]  /*6bd0*/  IMAD.MOV.U32 R13, RZ, RZ, RZ ;  /* 0x000000ffff0d7224 */ /* 0x000fe200078e00ff */
[----:B------:R-:W2:Y:S01]  /*6be0*/  LDCU.64 UR6, c[0x4][0x78] ;  /* 0x01000f00ff0677ac */ /* 0x000ea20008000a00 */
[----:B------:R-:W1:Y:S01]  /*6bf0*/  LDC.64 R2, c[0x4][R3] ;  /* 0x0100000003027b82 */ /* 0x000e620000000a00 */
[----:B------:R-:W5:Y:S01]  /*6c00*/  LDCU.64 UR4, c[0x4][0x10] ;  /* 0x01000200ff0477ac */ /* 0x000f620008000a00 */
[----:B---3--:R-:W-:Y:S01]  /*6c10*/  MOV R5, UR9 ;  /* 0x0000000900057c02 */ /* 0x008fe20008000f00 */
[----:B------:R-:W-:Y:S01]  /*6c20*/  IMAD.U32 R4, RZ, RZ, UR8 ;  /* 0x00000008ff047e24 */ /* 0x000fe2000f8e00ff */
[----:B--2---:R-:W-:Y:S01]  /*6c30*/  MOV R7, UR7 ;  /* 0x0000000700077c02 */ /* 0x004fe20008000f00 */
[----:B------:R-:W-:Y:S01]  /*6c40*/  IMAD.U32 R6, RZ, RZ, UR6 ;  /* 0x00000006ff067e24 */ /* 0x000fe2000f8e00ff */
[----:B-----5:R-:W-:Y:S01]  /*6c50*/  MOV R11, UR5 ;  /* 0x00000005000b7c02 */ /* 0x020fe20008000f00 */
[----:B------:R-:W-:Y:S02]  /*6c60*/  IMAD.U32 R10, RZ, RZ, UR4 ;  /* 0x00000004ff0a7e24 */ /* 0x000fe4000f8e00ff */
[----:B------:R-:W-:Y:S07]  /*6c70*/  LEPC R20, `(.L_x_103) ;  /* 0x000000001014794e */ /* 0x000fee0000000000 */
[----:B-1--4-:R-:W-:Y:S05]  /*6c80*/  CALL.ABS.NOINC R2 ;  /* 0x0000000002007343 */ /* 0x012fea0003c00000 */
.L_x_103:
[----:B----4-:R-:W-:Y:S01]  /*6c90*/  LOP3.LUT R20, R44, 0xffffe000, RZ, 0xc0, !PT ;  /* 0xffffe0002c147812 */ /* 0x010fe200078ec0ff */
[----:B------:R-:W-:Y:S05]  /*6ca0*/  WARPSYNC.ALL ;  /* 0x0000000000007948 */ /* 0x000fea0003800000 */
[----:B------:R-:W-:Y:S01]  /*6cb0*/  R2UR UR4, R25 ;  /* 0x00000000190472ca */ /* 0x000fe200000e0000 */
[----:B------:R-:W-:Y:S01]  /*6cc0*/  IMAD.SHL.U32 R73, R63, 0x4, RZ ;  /* 0x000000043f497824 */ /* 0x000fe200078e00ff */
[----:B------:R-:W-:Y:S01]  /*6cd0*/  LOP3.LUT R21, R45, 0xffffe000, RZ, 0xc0, !PT ;  /* 0xffffe0002d157812 */ /* 0x000fe200078ec0ff */
[----:B------:R-:W-:Y:S01]  /*6ce0*/  IMAD.SHL.U32 R72, R62, 0x4, RZ ;  /* 0x000000043e487824 */ /* 0x000fe200078e00ff */
[----:B------:R-:W-:Y:S01]  /*6cf0*/  LOP3.LUT R27, R46, 0xffffe000, RZ, 0xc0, !PT ;  /* 0xffffe0002e1b7812 */ /* 0x000fe200078ec0ff */
[----:B------:R-:W-:Y:S01]  /*6d00*/  BSSY.RECONVERGENT B0, `(.L_x_104) ;  /* 0x000005a000007945 */ /* 0x000fe20003800200 */
[----:B------:R-:W-:Y:S07]  /*6d10*/  ISETP.NE.AND P0, PT, R64, RZ, PT ;  /* 0x000000ff4000720c */ /* 0x000fee0003f05270 */
[----:B------:R-:W3:Y:S02]  /*6d20*/  LDTM.16dp128bit.x8 R4, tmem[UR4] ;  /* 0x00000004000479ee */ /* 0x000ee40008180000 */
[C---:B---3--:R-:W-:Y:S01]  /*6d30*/  FMUL R0, R24.reuse, R4 ;  /* 0x0000000418007220 */ /* 0x048fe20000400000 */
[C---:B------:R-:W-:Y:S01]  /*6d40*/  FMUL R2, R24.reuse, R5 ;  /* 0x0000000518027220 */ /* 0x040fe20000400000 */
[C---:B--2---:R-:W-:Y:S01]  /*6d50*/  FMUL R3, R24.reuse, R6 ;  /* 0x0000000618037220 */ /* 0x044fe20000400000 */
[----:B------:R-:W-:Y:S01]  /*6d60*/  FMUL R7, R24, R7 ;  /* 0x0000000718077220 */ /* 0x000fe20000400000 */
[C---:B------:R-:W-:Y:S01]  /*6d70*/  FFMA R28, R26.reuse, R20, R0 ;  /* 0x000000141a1c7223 */ /* 0x040fe20000000000 */
[----:B------:R-:W-:Y:S01]  /*6d80*/  LOP3.LUT R0, R47, 0xffffe000, RZ, 0xc0, !PT ;  /* 0xffffe0002f007812 */ /* 0x000fe200078ec0ff */
[----:B------:R-:W-:Y:S01]  /*6d90*/  FFMA R29, R26, R21, R2 ;  /* 0x000000151a1d7223 */ /* 0x000fe20000000002 */
[----:B-1----:R-:W-:Y:S01]  /*6da0*/  LOP3.LUT R2, R40, 0xffffe000, RZ, 0xc0, !PT ;  /* 0xffffe00028027812 */ /* 0x002fe200078ec0ff */
[C---:B------:R-:W-:Y:S01]  /*6db0*/  FFMA R30, R26.reuse, R27, R3 ;  /* 0x0000001b1a1e7223 */ /* 0x040fe20000000003 */
[----:B------:R-:W-:Y:S01]  /*6dc0*/  LOP3.LUT R3, R41, 0xffffe000, RZ, 0xc0, !PT ;  /* 0xffffe00029037812 */ /* 0x000fe200078ec0ff */
[----:B------:R-:W-:Y:S01]  /*6dd0*/  FFMA R31, R26, R0, R7 ;  /* 0x000000001a1f7223 */ /* 0x000fe20000000007 */
[----:B------:R-:W-:Y:S01]  /*6de0*/  LOP3.LUT R0, R42, 0xffffe000, RZ, 0xc0, !PT ;  /* 0xffffe0002a007812 */ /* 0x000fe200078ec0ff */
[C---:B------:R-:W-:Y:S01]  /*6df0*/  FMUL R4, R24.reuse, R8 ;  /* 0x0000000818047220 */ /* 0x040fe20000400000 */
[----:B------:R-:W-:Y:S01]  /*6e00*/  LOP3.LUT R7, R43, 0xffffe000, RZ, 0xc0, !PT ;  /* 0xffffe0002b077812 */ /* 0x000fe200078ec0ff */
[C---:B------:R-:W-:Y:S01]  /*6e10*/  FMUL R5, R24.reuse, R9 ;  /* 0x0000000918057220 */ /* 0x040fe20000400000 */
[----:B------:R-:W-:Y:S01]  /*6e20*/  F2FP.TF32.F32.PACK_B R28, R28 ;  /* 0x0000001cff1c723e */ /* 0x000fe200024050ff */
[----:B------:R-:W-:Y:S01]  /*6e30*/  FMUL R6, R24, R10 ;  /* 0x0000000a18067220 */ /* 0x000fe20000400000 */
[----:B------:R-:W-:Y:S01]  /*6e40*/  F2FP.TF32.F32.PACK_B R29, R29 ;  /* 0x0000001dff1d723e */ /* 0x000fe200024050ff */
[----:B------:R-:W-:Y:S01]  /*6e50*/  FFMA R4, R26, R2, R4 ;  /* 0x000000021a047223 */ /* 0x000fe20000000004 */
[----:B------:R-:W-:Y:S01]  /*6e60*/  LOP3.LUT R2, R32, 0xffffe000, RZ, 0xc0, !PT ;  /* 0xffffe00020027812 */ /* 0x000fe200078ec0ff */
[----:B------:R-:W-:Y:S01]  /*6e70*/  FFMA R5, R26, R3, R5 ;  /* 0x000000031a057223 */ /* 0x000fe20000000005 */
[----:B------:R-:W-:Y:S01]  /*6e80*/  LOP3.LUT R3, R34, 0xffffe000, RZ, 0xc0, !PT ;  /* 0xffffe00022037812 */ /* 0x000fe200078ec0ff */
[----:B------:R-:W-:Y:S01]  /*6e90*/  FMUL R11, R24, R11 ;  /* 0x0000000b180b7220 */ /* 0x000fe20000400000 */
[----:B------:R-:W-:Y:S01]  /*6ea0*/  F2FP.TF32.F32.PACK_B R30, R30 ;  /* 0x0000001eff1e723e */ /* 0x000fe200024050ff */
[----:B------:R-:W-:Y:S01]  /*6eb0*/  FFMA R6, R26, R0, R6 ;  /* 0x000000001a067223 */ /* 0x000fe20000000006 */
[----:B------:R-:W-:Y:S01]  /*6ec0*/  LOP3.LUT R0, R33, 0xffffe000, RZ, 0xc0, !PT ;  /* 0xffffe00021007812 */ /* 0x000fe200078ec0ff */
[C---:B------:R-:W-:Y:S01]  /*6ed0*/  FMUL R8, R24.reuse, R12 ;  /* 0x0000000c18087220 */ /* 0x040fe20000400000 */
[----:B------:R-:W-:Y:S01]  /*6ee0*/  F2FP.TF32.F32.PACK_B R31, R31 ;  /* 0x0000001fff1f723e */ /* 0x000fe200024050ff */
[----:B------:R-:W-:Y:S01]  /*6ef0*/  FMUL R9, R24, R13 ;  /* 0x0000000d18097220 */ /* 0x000fe20000400000 */
[----:B------:R-:W-:Y:S01]  /*6f00*/  F2FP.TF32.F32.PACK_B R4, R4 ;  /* 0x00000004ff04723e */ /* 0x000fe200024050ff */
[----:B------:R-:W-:Y:S01]  /*6f10*/  FFMA R7, R26, R7, R11 ;  /* 0x000000071a077223 */ /* 0x000fe2000000000b */
[----:B------:R-:W-:Y:S01]  /*6f20*/  F2FP.TF32.F32.PACK_B R5, R5 ;  /* 0x00000005ff05723e */ /* 0x000fe200024050ff */
[----:B------:R-:W-:Y:S01]  /*6f30*/  FMUL R10, R24, R14 ;  /* 0x0000000e180a7220 */ /* 0x000fe20000400000 */
[----:B------:R-:W-:Y:S01]  /*6f40*/  F2FP.TF32.F32.PACK_B R6, R6 ;  /* 0x00000006ff06723e */ /* 0x000fe200024050ff */
[----:B------:R-:W-:Y:S01]  /*6f50*/  FFMA R8, R26, R2, R8 ;  /* 0x000000021a087223 */ /* 0x000fe20000000008 */
[----:B------:R-:W-:Y:S01]  /*6f60*/  LOP3.LUT R2, R35, 0xffffe000, RZ, 0xc0, !PT ;  /* 0xffffe00023027812 */ /* 0x000fe200078ec0ff */
[----:B------:R-:W-:Y:S01]  /*6f70*/  FMUL R12, R24, R16 ;  /* 0x00000010180c7220 */ /* 0x000fe20000400000 */
[----:B------:R-:W-:Y:S01]  /*6f80*/  LOP3.LUT R16, R36, 0xffffe000, RZ, 0xc0, !PT ;  /* 0xffffe00024107812 */ /* 0x000fe200078ec0ff */
[----:B------:R-:W-:Y:S01]  /*6f90*/  FFMA R9, R26, R0, R9 ;  /* 0x000000001a097223 */ /* 0x000fe20000000009 */
[----:B------:R-:W-:Y:S01]  /*6fa0*/  LOP3.LUT R0, R37, 0xffffe000, RZ, 0xc0, !PT ;  /* 0xffffe00025007812 */ /* 0x000fe200078ec0ff */
[----:B------:R-:W-:Y:S01]  /*6fb0*/  FMUL R15, R24, R15 ;  /* 0x0000000f180f7220 */ /* 0x000fe20000400000 */
[----:B------:R-:W-:Y:S01]  /*6fc0*/  FFMA R10, R26, R3, R10 ;  /* 0x000000031a0a7223 */ /* 0x000fe2000000000a */
[----:B------:R-:W-:Y:S02]  /*6fd0*/  IMAD.U32 R3, RZ, RZ, UR45 ;  /* 0x0000002dff037e24 */ /* 0x000fe4000f8e00ff */
[----:B------:R-:W-:Y:S01]  /*6fe0*/  FMUL R13, R24, R17 ;  /* 0x00000011180d7220 */ /* 0x000fe20000400000 */
[C---:B------:R-:W-:Y:S01]  /*6ff0*/  FFMA R11, R26.reuse, R2, R15 ;  /* 0x000000021a0b7223 */ /* 0x040fe2000000000f */
[----:B------:R-:W-:Y:S01]  /*7000*/  FFMA R12, R26, R16, R12 ;  /* 0x000000101a0c7223 */ /* 0x000fe2000000000c */
[----:B------:R-:W-:Y:S01]  /*7010*/  IMAD R16, R3, 0x800, R52 ;  /* 0x0000080003107824 */ /* 0x000fe200078e0234 */
[----:B------:R-:W-:Y:S01]  /*7020*/  LOP3.LUT R2, R38, 0xffffe000, RZ, 0xc0, !PT ;  /* 0xffffe00026027812 */ /* 0x000fe200078ec0ff */
[C---:B------:R-:W-:Y:S01]  /*7030*/  FMUL R14, R24.reuse, R18 ;  /* 0x00000012180e7220 */ /* 0x040fe20000400000 */
[----:B------:R-:W-:Y:S01]  /*7040*/  LOP3.LUT R3, R39, 0xffffe000, RZ, 0xc0, !PT ;  /* 0xffffe00027037812 */ /* 0x000fe200078ec0ff */
[----:B------:R-:W-:Y:S01]  /*7050*/  FMUL R19, R24, R19 ;  /* 0x0000001318137220 */ /* 0x000fe20000400000 */
[----:B------:R-:W-:Y:S01]  /*7060*/  LEA R16, R16, UR43, 0x2 ;  /* 0x0000002b10107c11 */ /* 0x000fe2000f8e10ff */
[C---:B------:R-:W-:Y:S01]  /*7070*/  FFMA R13, R26.reuse, R0, R13 ;  /* 0x000000001a0d7223 */ /* 0x040fe2000000000d */
[C---:B------:R-:W-:Y:S01]  /*7080*/  FFMA R14, R26.reuse, R2, R14 ;  /* 0x000000021a0e7223 */ /* 0x040fe2000000000e */
[----:B------:R-:W-:Y:S01]  /*7090*/  FFMA R15, R26, R3, R19 ;  /* 0x000000031a0f7223 */ /* 0x000fe20000000013 */
[C-C-:B------:R-:W-:Y:S01]  /*70a0*/  IADD3 R3, PT, PT, R73.reuse, 0x400, R16.reuse ;  /* 0x0000040049037810 */ /* 0x140fe20007ffe010 */
[----:B------:R1:W-:Y:S01]  /*70b0*/  STSM.16.M88.4 [R16+0x400], R28 ;  /* 0x0004001c10007844 */ /* 0x0003e20000000200 */
[----:B------:R-:W-:Y:S02]  /*70c0*/  F2FP.TF32.F32.PACK_B R7, R7 ;  /* 0x00000007ff07723e */ /* 0x000fe400024050ff */
[----:B------:R-:W-:Y:S02]  /*70d0*/  IADD3 R0, PT, PT, R72, 0x400, R16 ;  /* 0x0000040048007810 */ /* 0x000fe40007ffe010 */
[----:B------:R-:W-:Y:S03]  /*70e0*/  F2FP.TF32.F32.PACK_B R8, R8 ;  /* 0x00000008ff08723e */ /* 0x000fe600024050ff */
[----:B------:R1:W-:Y:S01]  /*70f0*/  STSM.16.M88.4 [R3], R4 ;  /* 0x0000000403007844 */ /* 0x0003e20000000200 */
[----:B------:R-:W-:Y:S01]  /*7100*/  F2FP.TF32.F32.PACK_B R9, R9 ;  /* 0x00000009ff09723e */ /* 0x000fe200024050ff */
[----:B------:R-:W-:Y:S01]  /*7110*/  IMAD.IADD R2, R73, 0x1, R0 ;  /* 0x0000000149027824 */ /* 0x000fe200078e0200 */
[----:B------:R-:W-:Y:S02]  /*7120*/  F2FP.TF32.F32.PACK_B R10, R10 ;  /* 0x0000000aff0a723e */ /* 0x000fe400024050ff */
[----:B------:R-:W-:Y:S02]  /*7130*/  F2FP.TF32.F32.PACK_B R11, R11 ;  /* 0x0000000bff0b723e */ /* 0x000fe400024050ff */
[----:B------:R-:W-:Y:S02]  /*7140*/  F2FP.TF32.F32.PACK_B R12, R12 ;  /* 0x0000000cff0c723e */ /* 0x000fe400024050ff */
[----:B------:R-:W-:Y:S01]  /*7150*/  F2FP.TF32.F32.PACK_B R13, R13 ;  /* 0x0000000dff0d723e */ /* 0x000fe200024050ff */
[----:B------:R1:W-:Y:S01]  /*7160*/  STSM.16.M88.4 [R0], R8 ;  /* 0x0000000800007844 */ /* 0x0003e20000000200 */
[----:B------:R-:W-:Y:S02]  /*7170*/  F2FP.TF32.F32.PACK_B R14, R14 ;  /* 0x0000000eff0e723e */ /* 0x000fe400024050ff */
[----:B------:R-:W-:Y:S05]  /*7180*/  F2FP.TF32.F32.PACK_B R15, R15 ;  /* 0x0000000fff0f723e */ /* 0x000fea00024050ff */
[----:B------:R1:W-:Y:S01]  /*7190*/  STSM.16.M88.4 [R2], R12 ;  /* 0x0000000c02007844 */ /* 0x0003e20000000200 */
[----:B------:R-:W-:Y:S01]  /*71a0*/  @!PT LDS RZ, [RZ] ;  /* 0x00000000fffff984 */ /* 0x000fe20000000800 */
[----:B------:R-:W-:Y:S01]  /*71b0*/  @!PT LDS RZ, [RZ] ;  /* 0x00000000fffff984 */ /* 0x000fe20000000800 */
[----:B------:R-:W-:Y:S01]  /*71c0*/  @!PT LDS RZ, [RZ] ;  /* 0x00000000fffff984 */ /* 0x000fe20000000800 */
[----:B------:R-:W-:Y:S01]  /*71d0*/  @!PT LDS RZ, [RZ] ;  /* 0x00000000fffff984 */ /* 0x000fe20000000800 */
[----:B------:R2:W-:Y:S07]  /*71e0*/  MEMBAR.ALL.CTA ;  /* 0x0000000000007992 */ /* 0x0005ee0000008000 */
[----:B--2---:R-:W2:Y:S02]  /*71f0*/  FENCE.VIEW.ASYNC.S ;  /* 0x00000000000073c6 */ /* 0x004ea40000000000 */
[----:B--2---:R-:W-:Y:S06]  /*7200*/  BAR.SYNC.DEFER_BLOCKING 0x1, 0x80 ;  /* 0x0042000000007b1d */ /* 0x004fec0000010000 */
[----:B------:R-:W-:Y:S05]  /*7210*/  @P0 BRA `(.L_x_105) ;  /* 0x0000000000200947 */ /* 0x000fea0003800000 */
[----:B------:R-:W2:Y:S01]  /*7220*/  LDCU.64 UR6, c[0x0][0x348] ;  /* 0x00006900ff0677ac */ /* 0x000ea20008000a00 */
[----:B------:R-:W-:Y:S01]  /*7230*/  ULEA UR5, UR45, UR43, 0xd ;  /* 0x0000002b2d057291 */ /* 0x000fe2000f8e68ff */
[----:B------:R-:W-:Y:S03]  /*7240*/  UMOV UR51, UR60 ;  /* 0x0000003c00337c82 */ /* 0x000fe60008000000 */
[----:B------:R-:W-:Y:S02]  /*7250*/  UIADD3 UR48, UPT, UPT, UR5, 0x400, URZ ;  /* 0x0000040005307890 */ /* 0x000fe4000fffe0ff */
[----:B--2---:R-:W-:Y:S04]  /*7260*/  UIADD3 UR4, UP0, UPT, UR6, 0x680, URZ ;  /* 0x0000068006047890 */ /* 0x004fe8000ff1e0ff */
[----:B------:R-:W-:Y:S09]  /*7270*/  UIADD3.X UR5, UPT, UPT, URZ, UR7, URZ, UP0, !UPT ;  /* 0x00000007ff057290 */ /* 0x000ff200087fe4ff */
[----:B------:R2:W-:Y:S02]  /*7280*/  UTMASTG.3D [UR48], [UR4] ;  /* 0x00000030040073b5 */ /* 0x0005e40008010000 */
[----:B--2---:R0:W-:Y:S02]  /*7290*/  UTMACMDFLUSH ;  /* 0x00000000000079b7 */ /* 0x0041e40000000000 */
.L_x_105:
[----:B------:R-:W-:Y:S05]  /*72a0*/  BSYNC.RECONVERGENT B0 ;  /* 0x0000000000007941 */ /* 0x000fea0003800200 */
.L_x_104:
[----:B------:R-:W-:Y:S01]  /*72b0*/  UIADD3 UR46, UPT, UPT, UR45, 0x1, URZ ;  /* 0x000000012d2e7890 */ /* 0x000fe2000fffe0ff */
[----:B------:R-:W-:Y:S03]  /*72c0*/  BSSY.RECONVERGENT B0, `(.L_x_106) ;  /* 0x0000005000007945 */ /* 0x000fe60003800200 */
[----:B------:R-:W-:Y:S04]  /*72d0*/  UISETP.NE.AND UP0, UPT, UR46, 0x3, UPT ;  /* 0x000000032e00788c */ /* 0x000fe8000bf05270 */
[----:B------:R-:W-:Y:S01]  /*72e0*/  USEL UR44, UR46, URZ, UP0 ;  /* 0x000000ff2e2c7287 */ /* 0x000fe20008000000 */
[----:B------:R-:W-:Y:S11]  /*72f0*/  @P0 BRA `(.L_x_107) ;  /* 0x0000000000040947 */ /* 0x000ff60003800000 */
[----:B------:R-:W-:Y:S04]  /*7300*/  DEPBAR.LE SB0, 0x1 ;  /* 0x000080400000791a */ /* 0x000fe80000000000 */
.L_x_107:
[----:B------:R-:W-:Y:S05]  /*7310*/  BSYNC.RECONVERGENT B0 ;  /* 0x0000000000007941 */ /* 0x000fea0003800200 */
.L_x_106:
[----:B------:R-:W-:Y:S01]  /*7320*/  BAR.SYNC.DEFER_BLOCKING 0x1, 0x80 ;  /* 0x0042000000007b1d */ /* 0x000fe20000010000 */
[----:B------:R-:W-:Y:S01]  /*7330*/  ISETP.NE.AND P1, PT, R70, RZ, PT ;  /* 0x000000ff4600720c */ /* 0x000fe20003f25270 */
[----:B------:R-:W-:Y:S01]  /*7340*/  UISETP.NE.AND UP0, UPT, UR52, URZ, UPT ;  /* 0x000000ff3400728c */ /* 0x000fe2000bf05270 */
[----:B-1----:R-:W-:Y:S11]  /*7350*/  LEA R2, R75, UR43, 0x3 ;  /* 0x0000002b4b027c11 */ /* 0x002ff6000f8e18ff */
[----:B------:R-:W-:Y:S01]  /*7360*/  @P1 SHF.L.U32 R3, R74, 0x1f, RZ ;  /* 0x0000001f4a031819 */ /* 0x000fe200000006ff */
[----:B------:R-:W-:Y:S06]  /*7370*/  BRA.U !UP0, `(.L_x_108) ;  /* 0x0000000108247547 */ /* 0x000fec000b800000 */
[----:B------:R-:W-:Y:S01]  /*7380*/  IMAD.U32 R4, RZ, RZ, UR47 ;  /* 0x0000002fff047e24 */ /* 0x000fe2000f8e00ff */
[----:B------:R-:W-:Y:S01]  /*7390*/  MOV R0, UR55 ;  /* 0x0000003700007c02 */ /* 0x000fe20008000f00 */
[----:B------:R-:W-:Y:S03]  /*73a0*/  UIADD3 UR4, UPT, UPT, UR47, 0x1, URZ ;  /* 0x000000012f047890 */ /* 0x000fe6000fffe0ff */
[----:B------:R-:W-:Y:S01]  /*73b0*/  @P1 LEA R4, R4, UR43, 0x3 ;  /* 0x0000002b04041c11 */ /* 0x000fe2000f8e18ff */
[----:B------:R-:W-:Y:S04]  /*73c0*/  UISETP.NE.AND UP0, UPT, UR4, 0x3, UPT ;  /* 0x000000030400788c */ /* 0x000fe8000bf05270 */
[----:B------:R-:W-:Y:S01]  /*73d0*/  @P1 VIADD R4, R4, 0x48 ;  /* 0x0000004804041836 */ /* 0x000fe20000000000 */
[----:B------:R-:W-:Y:S04]  /*73e0*/  USEL UR47, UR4, URZ, UP0 ;  /* 0x000000ff042f7287 */ /* 0x000fe80008000000 */
[----:B------:R-:W-:Y:S04]  /*73f0*/  @P1 PRMT R0, R0, 0x654, R4 ;  /* 0x0000065400001816 */ /* 0x000fe80000000004 */
[----:B------:R1:W-:Y:S04]  /*7400*/  @P1 SYNCS.ARRIVE.TRANS64.RED.A1T0 RZ, [R0+URZ], RZ ;  /* 0x000000ff00ff19a7 */ /* 0x0003e800081004ff */
.L_x_108:
[----:B------:R-:W2:Y:S01]  /*7410*/  @P1 SYNCS.PHASECHK.TRANS64.TRYWAIT P0, [R2+URZ+0x30], R3 ;  /* 0x00003003020015a7 */ /* 0x000ea200080011ff */
[----:B------:R-:W-:Y:S01]  /*7420*/  BSSY B1, `(.L_x_109) ;  /* 0x0000017000017945 */ /* 0x000fe20003800000 */
[----:B--2---:R-:W-:Y:S03]  /*7430*/  @P1 SEL R76, RZ, 0x1, !P0 ;  /* 0x00000001ff4c1807 */ /* 0x004fe60004000000 */
[----:B------:R-:W-:Y:S05]  /*7440*/  @!P1 BRA `(.L_x_110) ;  /* 0x0000000000509947 */ /* 0x000fea0003800000 */
[----:B------:R-:W-:Y:S01]  /*7450*/  ISETP.NE.AND P1, PT, R77, RZ, PT ;  /* 0x000000ff4d00720c */ /* 0x000fe20003f25270 */
[----:B------:R-:W-:Y:S01]  /*7460*/  BSSY B0, `(.L_x_111) ;  /* 0x000000a000007945 */ /* 0x000fe20003800000 */
[----:B------:R-:W-:Y:S11]  /*7470*/  ISETP.NE.AND P0, PT, R76, RZ, PT ;  /* 0x000000ff4c00720c */ /* 0x000ff60003f05270 */
[----:B------:R-:W-:Y:S05]  /*7480*/  @P1 IMAD R4, R75, 0x800, R52 ;  /* 0x000008004b041824 */ /* 0x000fea00078e0234 */
[----:B------:R-:W-:Y:S05]  /*7490*/  @P1 LEA R4, R4, UR43, 0x2 ;  /* 0x0000002b04041c11 */ /* 0x000fea000f8e10ff */
[--C-:B-1----:R-:W-:Y:S02]  /*74a0*/  @P1 IMAD.IADD R0, R72, 0x1, R4.reuse ;  /* 0x0000000148001824 */ /* 0x102fe400078e0204 */
[----:B------:R-:W-:Y:S01]  /*74b0*/  @P1 IMAD.IADD R3, R73, 0x1, R4 ;  /* 0x0000000149031824 */ /* 0x000fe200078e0204 */
[----:B------:R-:W-:Y:S06]  /*74c0*/  @P0 BRA `(.L_x_112) ;  /* 0x00000000000c0947 */ /* 0x000fec0003800000 */
[----:B------:R-:W-:Y:S04]  /*74d0*/  SHF.L.U32 R74, R74, 0x1f, RZ ;  /* 0x0000001f4a4a7819 */ /* 0x000fe800000006ff */
[----:B------:R-:W1:Y:S02]  /*74e0*/  SYNCS.PHASECHK.TRANS64.TRYWAIT P0, [R2+URZ+0x30], R74 ;  /* 0x0000304a020075a7 */ /* 0x000e6400080011ff */
[----:B-1----:R-:W-:Y:S05]  /*74f0*/  @!P0 BRA `(.L_x_113) ;  /* 0x0000001400788947 */ /* 0x002fea0003800000 */
.L_x_112:
[----:B------:R-:W-:Y:S05]  /*7500*/  BSYNC B0 ;  /* 0x0000000000007941 */ /* 0x000fea0003800000 */
.L_x_111:
[----:B------:R-:W-:Y:S11]  /*7510*/  ISETP.NE.AND P0, PT, R77, RZ, PT ;  /* 0x000000ff4d00720c */ /* 0x000ff60003f05270 */
[----:B------:R-:W-:Y:S02]  /*7520*/  @!UPT UIADD3 URZ, UPT, UPT, URZ, URZ, URZ ;  /* 0x000000fffffff290 */ /* 0x000fe4000fffe0ff */
[----:B-1----:R-:W-:Y:S01]  /*7530*/  @P0 IADD3 R2, PT, PT, R73, R0, RZ ;  /* 0x0000000049020210 */ /* 0x002fe20007ffe0ff */
[----:B------:R-:W-:Y:S05]  /*7540*/  @P0 WARPSYNC.ALL ;  /* 0x0000000000000948 */ /* 0x000fea0003800000 */
[----:B------:R2:W3:Y:S04]  /*7550*/  @P0 LDSM.16.M88.4 R44, [R4+0x400] ;  /* 0x00040000042c083b */ /* 0x0004e80000000200 */
[----:B------:R2:W4:Y:S04]  /*7560*/  @P0 LDSM.16.M88.4 R40, [R3+0x400] ;  /* 0x000400000328083b */ /* 0x0005280000000200 */
[----:B------:R2:W1:Y:S04]  /*7570*/  @P0 LDSM.16.M88.4 R32, [R0+0x400] ;  /* 0x000400000020083b */ /* 0x0004680000000200 */
[----:B------:R2:W1:Y:S02]  /*7580*/  @P0 LDSM.16.M88.4 R36, [R2+0x400] ;  /* 0x000400000224083b */ /* 0x0004640000000200 */
.L_x_110:
[----:B------:R-:W-:Y:S05]  /*7590*/  BSYNC B1 ;  /* 0x0000000000017941 */ /* 0x000fea0003800000 */
.L_x_109:
[----:B-12---:R-:W-:Y:S05]  /*75a0*/  VIADD R0, R25, 0x20 ;  /* 0x0000002019007836 */ /* 0x006fea0000000000 */
[----:B------:R-:W-:Y:S04]  /*75b0*/  SHF.R.U32.HI R0, RZ, 0x15, R0 ;  /* 0x00000015ff007819 */ /* 0x000fe80000011600 */
[----:B------:R-:W-:Y:S11]  /*75c0*/  LOP3.LUT P0, RZ, R0, 0x3, R54, 0x48, !PT ;  /* 0x0000000300ff7812 */ /* 0x000ff60007804836 */
[----:B------:R-:W-:Y:S02]  /*75d0*/  @!UPT UIADD3 URZ, UPT, UPT, URZ, URZ, URZ ;  /* 0x000000fffffff290 */ /* 0x000fe4000fffe0ff */
[----:B------:R-:W-:Y:S05]  /*75e0*/  @!P0 BRA `(.L_x_114) ;  /* 0x0000000000408947 */ /* 0x000fea0003800000 */
[----:B------:R-:W1:Y:S01]  /*75f0*/  LDCU.64 UR8, c[0x4][0x70] ;  /* 0x01000e00ff0877ac */ /* 0x000e620008000a00 */
[----:B------:R-:W-:Y:S01]  /*7600*/  MOV R3, 0x0 ;  /* 0x0000000000037802 */ /* 0x000fe20000000f00 */
[----:B------:R-:W-:Y:S02]  /*7610*/  HFMA2 R12, -RZ, RZ, 0, 5.9604644775390625e-08 ;  /* 0x00000001ff0c7431 */ /* 0x000fe400000001ff */
[----:B------:R-:W-:Y:S02]  /*7620*/  IMAD.MOV.U32 R8, RZ, RZ, 0x192 ;  /* 0x00000192ff087424 */ /* 0x000fe400078e00ff */
[----:B------:R-:W-:Y:S01]  /*7630*/  IMAD.MOV.U32 R13, RZ, RZ, RZ ;  /* 0x000000ffff0d7224 */ /* 0x000fe200078e00ff */
[----:B------:R-:W2:Y:S01]  /*7640*/  LDCU.64 UR6, c[0x4][0x78] ;  /* 0x01000f00ff0677ac */ /* 0x000ea20008000a00 */
[----:B------:R-:W3:Y:S01]  /*7650*/  LDC.64 R2, c[0x4][R3] ;  /* 0x0100000003027b82 */ /* 0x000ee20000000a00 */
[----:B------:R-:W5:Y:S01]  /*7660*/  LDCU.64 UR4, c[0x4][0x10] ;  /* 0x01000200ff0477ac */ /* 0x000f620008000a00 */
[----:B-1----:R-:W-:Y:S01]  /*7670*/  MOV R5, UR9 ;  /* 0x0000000900057c02 */ /* 0x002fe20008000f00 */
[----:B------:R-:W-:Y:S01]  /*7680*/  IMAD.U32 R4, RZ, RZ, UR8 ;  /* 0x00000008ff047e24 */ /* 0x000fe2000f8e00ff */
[----:B--2---:R-:W-:Y:S01]  /*7690*/  MOV R7, UR7 ;  /* 0x0000000700077c02 */ /* 0x004fe20008000f00 */
[----:B------:R-:W-:Y:S01]  /*76a0*/  IMAD.U32 R6, RZ, RZ, UR6 ;  /* 0x00000006ff067e24 */ /* 0x000fe2000f8e00ff */
[----:B-----5:R-:W-:Y:S01]  /*76b0*/  MOV R11, UR5 ;  /* 0x00000005000b7c02 */ /* 0x020fe20008000f00 */
[----:B------:R-:W-:Y:S02]  /*76c0*/  IMAD.U32 R10, RZ, RZ, UR4 ;  /* 0x00000004ff0a7e24 */ /* 0x000fe4000f8e00ff */
[----:B------:R-:W-:Y:S07]  /*76d0*/  LEPC R20, `(.L_x_114) ;  /* 0x000000001014794e */ /* 0x000fee0000000000 */
[----:B---34-:R-:W-:Y:S05]  /*76e0*/  CALL.ABS.NOINC R2 ;  /* 0x0000000002007343 */ /* 0x018fea0003c00000 */
.L_x_114:
[----:B------:R-:W-:Y:S01]  /*76f0*/  ISETP.NE.AND P0, PT, R64, RZ, PT ;  /* 0x000000ff4000720c */ /* 0x000fe20003f05270 */
[----:B------:R-:W-:Y:S05]  /*7700*/  WARPSYNC.ALL ;  /* 0x0000000000007948 */ /* 0x000fea0003800000 */
[----:B------:R-:W-:Y:S01]  /*7710*/  R2UR UR4, R25 ;  /* 0x00000000190472ca */ /* 0x000fe200000e0000 */
[----:B------:R-:W-:Y:S01]  /*7720*/  BSSY.RECONVERGENT B0, `(.L_x_115) ;  /* 0x0000063000007945 */ /* 0x000fe20003800200 */
[----:B---3--:R-:W-:Y:S02]  /*7730*/  LOP3.LUT R0, R44, 0xffffe000, RZ, 0xc0, !PT ;  /* 0xffffe0002c007812 */ /* 0x008fe400078ec0ff */
[----:B------:R-:W-:Y:S02]  /*7740*/  LOP3.LUT R2, R45, 0xffffe000, RZ, 0xc0, !PT ;  /* 0xffffe0002d027812 */ /* 0x000fe400078ec0ff */
[----:B------:R-:W-:Y:S02]  /*7750*/  LOP3.LUT R3, R46, 0xffffe000, RZ, 0xc0, !PT ;  /* 0xffffe0002e037812 */ /* 0x000fe400078ec0ff */
[----:B------:R-:W-:Y:S02]  /*7760*/  LOP3.LUT R20, R47, 0xffffe000, RZ, 0xc0, !PT ;  /* 0xffffe0002f147812 */ /* 0x000fe400078ec0ff */
[----:B----4-:R-:W-:Y:S02]  /*7770*/  LOP3.LUT R21, R40, 0xffffe000, RZ, 0xc0, !PT ;  /* 0xffffe00028157812 */ /* 0x010fe400078ec0ff */
[----:B------:R-:W-:Y:S01]  /*7780*/  LOP3.LUT R25, R41, 0xffffe000, RZ, 0xc0, !PT ;  /* 0xffffe00029197812 */ /* 0x000fe200078ec0ff */
[----:B------:R-:W1:Y:S01]  /*7790*/  LDTM.16dp128bit.x8 R4, tmem[UR4+0x20] ;  /* 0x00002004000479ee */ /* 0x000e620008180000 */
[----:B------:R-:W-:Y:S01]  /*77a0*/  R2UR UR4, R71 ;  /* 0x00000000470472ca */ /* 0x000fe200000e0000 */
[----:B------:R-:W-:Y:S01]  /*77b0*/  NOP ;  /* 0x0000000000007918 */ /* 0x000fe20000000000 */
[----:B------:R-:W-:Y:S02]  /*77c0*/  LOP3.LUT R27, R42, 0xffffe000, RZ, 0xc0, !PT ;  /* 0xffffe0002a1b7812 */ /* 0x000fe400078ec0ff */
[----:B------:R-:W-:Y:S02]  /*77d0*/  LOP3.LUT R28, R43, 0xffffe000, RZ, 0xc0, !PT ;  /* 0xffffe0002b1c7812 */ /* 0x000fe400078ec0ff */
[----:B------:R-:W-:Y:S02]  /*77e0*/  LOP3.LUT R29, R32, 0xffffe000, RZ, 0xc0, !PT ;  /* 0xffffe000201d7812 */ /* 0x000fe400078ec0ff */
[----:B------:R-:W-:Y:S02]  /*77f0*/  LOP3.LUT R30, R33, 0xffffe000, RZ, 0xc0, !PT ;  /* 0xffffe000211e7812 */ /* 0x000fe400078ec0ff */
[----:B------:R-:W-:Y:S02]  /*7800*/  LOP3.LUT R31, R34, 0xffffe000, RZ, 0xc0, !PT ;  /* 0xffffe000221f7812 */ /* 0x000fe400078ec0ff */
[----:B------:R-:W-:Y:S01]  /*7810*/  LOP3.LUT R32, R35, 0xffffe000, RZ, 0xc0, !PT ;  /* 0xffffe00023207812 */ /* 0x000fe200078ec0ff */
[----:B------:R-:W-:Y:S01]  /*7820*/  UIADD3 UR4, UPT, UPT, UR4, 0xb0, URZ ;  /* 0x000000b004047890 */ /* 0x000fe2000fffe0ff */
[----:B------:R-:W-:Y:S02]  /*7830*/  LOP3.LUT R33, R36, 0xffffe000, RZ, 0xc0, !PT ;  /* 0xffffe00024217812 */ /* 0x000fe400078ec0ff */
[----:B------:R-:W-:Y:S01]  /*7840*/  LOP3.LUT R34, R37, 0xffffe000, RZ, 0xc0, !PT ;  /* 0xffffe00025227812 */ /* 0x000fe200078ec0ff */
[----:B------:R-:W-:Y:S01]  /*7850*/  UPRMT UR4, UR55, 0x654, UR4 ;  /* 0x0000065437047896 */ /* 0x000fe20008000004 */
[----:B------:R-:W-:Y:S02]  /*7860*/  LOP3.LUT R35, R38, 0xffffe000, RZ, 0xc0, !PT ;  /* 0xffffe00026237812 */ /* 0x000fe400078ec0ff */
[----:B------:R-:W-:Y:S01]  /*7870*/  LOP3.LUT R36, R39, 0xffffe000, RZ, 0xc0, !PT ;  /* 0xffffe00027247812 */ /* 0x000fe200078ec0ff */
[C---:B-1----:R-:W-:Y:S01]  /*7880*/  FMUL R4, R24.reuse, R4 ;  /* 0x0000000418047220 */ /* 0x042fe20000400000 */
[C---:B------:R-:W-:Y:S01]  /*7890*/  FMUL R5, R24.reuse, R5 ;  /* 0x0000000518057220 */ /* 0x040fe20000400000 */
[C---:B------:R-:W-:Y:S01]  /*78a0*/  FMUL R6, R24.reuse, R6 ;  /* 0x0000000618067220 */ /* 0x040fe20000400000 */
[----:B------:R-:W-:Y:S01]  /*78b0*/  FMUL R7, R24, R7 ;  /* 0x0000000718077220 */ /* 0x000fe20000400000 */
[----:B------:R-:W-:Y:S01]  /*78c0*/  FFMA R4, R26, R0, R4 ;  /* 0x000000001a047223 */ /* 0x000fe20000000004 */
[----:B------:R-:W-:Y:S02]  /*78d0*/  IMAD.U32 R0, RZ, RZ, UR44 ;  /* 0x0000002cff007e24 */ /* 0x000fe4000f8e00ff */
[----:B------:R-:W-:Y:S01]  /*78e0*/  FMUL R8, R24, R8 ;  /* 0x0000000818087220 */ /* 0x000fe20000400000 */
[----:B------:R-:W-:Y:S01]  /*78f0*/  FFMA R5, R26, R2, R5 ;  /* 0x000000021a057223 */ /* 0x000fe20000000005 */
[----:B------:R-:W-:Y:S01]  /*7900*/  FMUL R9, R24, R9 ;  /* 0x0000000918097220 */ /* 0x000fe20000400000 */
[----:B------:R-:W-:Y:S01]  /*7910*/  F2FP.TF32.F32.PACK_B R4, R4 ;  /* 0x00000004ff04723e */ /* 0x000fe200024050ff */
[----:B------:R-:W-:Y:S01]  /*7920*/  FFMA R6, R26, R3, R6 ;  /* 0x000000031a067223 */ /* 0x000fe20000000006 */
[----:B------:R-:W-:Y:S01]  /*7930*/  FMUL R10, R24, R10 ;  /* 0x0000000a180a7220 */ /* 0x000fe20000400000 */
[----:B------:R-:W-:Y:S01]  /*7940*/  F2FP.TF32.F32.PACK_B R5, R5 ;  /* 0x00000005ff05723e */ /* 0x000fe200024050ff */
[----:B------:R-:W-:Y:S01]  /*7950*/  FFMA R7, R26, R20, R7 ;  /* 0x000000141a077223 */ /* 0x000fe20000000007 */
[----:B------:R-:W-:Y:S01]  /*7960*/  IMAD R0, R0, 0x800, R52 ;  /* 0x0000080000007824 */ /* 0x000fe200078e0234 */
[----:B------:R-:W-:Y:S01]  /*7970*/  F2FP.TF32.F32.PACK_B R6, R6 ;  /* 0x00000006ff06723e */ /* 0x000fe200024050ff */
[----:B------:R-:W-:Y:S01]  /*7980*/  FMUL R11, R24, R11 ;  /* 0x0000000b180b7220 */ /* 0x000fe20000400000 */
[----:B------:R-:W-:Y:S01]  /*7990*/  FFMA R8, R26, R21, R8 ;  /* 0x000000151a087223 */ /* 0x000fe20000000008 */
[----:B------:R-:W-:Y:S01]  /*79a0*/  F2FP.TF32.F32.PACK_B R7, R7 ;  /* 0x00000007ff07723e */ /* 0x000fe200024050ff */
[----:B------:R-:W-:Y:S01]  /*79b0*/  FMUL R12, R24, R12 ;  /* 0x0000000c180c7220 */ /* 0x000fe20000400000 */
[----:B------:R-:W-:Y:S01]  /*79c0*/  LEA R0, R0, UR43, 0x2 ;  /* 0x0000002b00007c11 */ /* 0x000fe2000f8e10ff */
[----:B------:R-:W-:Y:S01]  /*79d0*/  FFMA R9, R26, R25, R9 ;  /* 0x000000191a097223 */ /* 0x000fe20000000009 */
[----:B------:R-:W-:Y:S01]  /*79e0*/  FMUL R13, R24, R13 ;  /* 0x0000000d180d7220 */ /* 0x000fe20000400000 */
        /* <DEDUP_REMOVED lines=12> */
[C---:B------:R-:W-:Y:S01]  /*7ab0*/  IADD3 R2, PT, PT, R73.reuse, 0x400, R0 ;  /* 0x0000040049027810 */ /* 0x040fe20007ffe000 */
[C---:B------:R-:W-:Y:S01]  /*7ac0*/  FFMA R16, R26.reuse, R33, R16 ;  /* 0x000000211a107223 */ /* 0x040fe20000000010 */
[----:B------:R-:W-:Y:S01]  /*7ad0*/  F2FP.TF32.F32.PACK_B R8, R8 ;  /* 0x00000008ff08723e */ /* 0x000fe200024050ff */
[----:B------:R-:W-:Y:S01]  /*7ae0*/  SYNCS.ARRIVE.TRANS64.RED.A1T0 RZ, [UR4], RZ ;  /* 0x000000ffffff79a7 */ /* 0x000fe20008100404 */
[----:B------:R1:W-:Y:S01]  /*7af0*/  STSM.16.M88.4 [R0+0x400], R4 ;  /* 0x0004000400007844 */ /* 0x0003e20000000200 */
[----:B------:R-:W-:Y:S01]  /*7b00*/  F2FP.TF32.F32.PACK_B R9, R9 ;  /* 0x00000009ff09723e */ /* 0x000fe200024050ff */
[C---:B------:R-:W-:Y:S01]  /*7b10*/  FFMA R17, R26.reuse, R34, R17 ;  /* 0x000000221a117223 */ /* 0x040fe20000000011 */
[----:B------:R-:W-:Y:S01]  /*7b20*/  F2FP.TF32.F32.PACK_B R10, R10 ;  /* 0x0000000aff0a723e */ /* 0x000fe200024050ff */
[C---:B------:R-:W-:Y:S01]  /*7b30*/  FFMA R18, R26.reuse, R35, R18 ;  /* 0x000000231a127223 */ /* 0x040fe20000000012 */
[----:B------:R-:W-:Y:S01]  /*7b40*/  F2FP.TF32.F32.PACK_B R11, R11 ;  /* 0x0000000bff0b723e */ /* 0x000fe200024050ff */
[----:B------:R-:W-:Y:S01]  /*7b50*/  FFMA R19, R26, R36, R19 ;  /* 0x000000241a137223 */ /* 0x000fe20000000013 */
[----:B------:R-:W-:Y:S02]  /*7b60*/  IADD3 R72, PT, PT, R72, 0x400, R0 ;  /* 0x0000040048487810 */ /* 0x000fe40007ffe000 */
[----:B------:R-:W-:Y:S01]  /*7b70*/  F2FP.TF32.F32.PACK_B R12, R12 ;  /* 0x0000000cff0c723e */ /* 0x000fe200024050ff */
        /* <DEDUP_REMOVED lines=20> */
[----:B------:R-:W-:Y:S02]  /*7cc0*/  ULEA UR5, UR44, UR43, 0xd ;  /* 0x0000002b2c057291 */ /* 0x000fe4000f8e68ff */
[----:B------:R-:W-:Y:S02]  /*7cd0*/  UIADD3 UR9, UPT, UPT, UR49, 0x20, URZ ;  /* 0x0000002031097890 */ /* 0x000fe4000fffe0ff */
[----:B------:R-:W-:Y:S01]  /*7ce0*/  UIADD3 UR8, UPT, UPT, UR5, 0x400, URZ ;  /* 0x0000040005087890 */ /* 0x000fe2000fffe0ff */
[----:B------:R-:W-:Y:S01]  /*7cf0*/  UMOV UR10, UR50 ;  /* 0x00000032000a7c82 */ /* 0x000fe20008000000 */
[----:B------:R-:W-:Y:S01]  /*7d00*/  UMOV UR11, UR60 ;  /* 0x0000003c000b7c82 */ /* 0x000fe20008000000 */
[----:B--2---:R-:W-:Y:S04]  /*7d10*/  UIADD3 UR4, UP0, UPT, UR6, 0x680, URZ ;  /* 0x0000068006047890 */ /* 0x004fe8000ff1e0ff */
[----:B------:R-:W-:Y:S09]  /*7d20*/  UIADD3.X UR5, UPT, UPT, URZ, UR7, URZ, UP0, !UPT ;  /* 0x00000007ff057290 */ /* 0x000ff200087fe4ff */
[----:B------:R2:W-:Y:S02]  /*7d30*/  UTMASTG.3D [UR8], [UR4] ;  /* 0x00000008040073b5 */ /* 0x0005e40008010000 */
[----:B--2---:R0:W-:Y:S02]  /*7d40*/  UTMACMDFLUSH ;  /* 0x00000000000079b7 */ /* 0x0041e40000000000 */
.L_x_116:
[----:B------:R-:W-:Y:S05]  /*7d50*/  BSYNC.RECONVERGENT B0 ;  /* 0x0000000000007941 */ /* 0x000fea0003800200 */
.L_x_115:
[----:B------:R-:W-:Y:S01]  /*7d60*/  UIADD3 UR4, UPT, UPT, UR44, 0x1, URZ ;  /* 0x000000012c047890 */ /* 0x000fe2000fffe0ff */
[----:B------:R-:W-:Y:S03]  /*7d70*/  BSSY.RECONVERGENT B0, `(.L_x_117) ;  /* 0x0000008000007945 */ /* 0x000fe60003800200 */
[----:B------:R-:W-:Y:S04]  /*7d80*/  UISETP.NE.AND UP0, UPT, UR4, 0x3, UPT ;  /* 0x000000030400788c */ /* 0x000fe8000bf05270 */
[----:B------:R-:W-:Y:S02]  /*7d90*/  UISETP.EQ.XOR UP1, UPT, UR46, 0x3, !UP0 ;  /* 0x000000032e00788c */ /* 0x000fe4000c722a70 */
[----:B------:R-:W-:Y:S02]  /*7da0*/  USEL UR45, UR4, URZ, UP0 ;  /* 0x000000ff042d7287 */ /* 0x000fe40008000000 */
[----:B------:R-:W-:Y:S04]  /*7db0*/  USEL UR5, URZ, 0x1, !UP1 ;  /* 0x00000001ff057887 */ /* 0x000fe8000c800000 */
[----:B------:R-:W-:Y:S01]  /*7dc0*/  ULOP3.LUT UR53, UR53, UR5, URZ, 0x3c, !UPT ;  /* 0x0000000535357292 */ /* 0x000fe2000f8e3cff */
[----:B------:R-:W-:Y:S11]  /*7dd0*/  @P0 BRA `(.L_x_118) ;  /* 0x0000000000040947 */ /* 0x000ff60003800000 */
[----:B------:R-:W-:Y:S04]  /*7de0*/  DEPBAR.LE SB0, 0x1 ;  /* 0x000080400000791a */ /* 0x000fe80000000000 */
.L_x_118:
[----:B------:R-:W-:Y:S05]  /*7df0*/  BSYNC.RECONVERGENT B0 ;  /* 0x0000000000007941 */ /* 0x000fea0003800200 */
.L_x_117:
[----:B------:R-:W-:Y:S01]  /*7e00*/  BAR.SYNC.DEFER_BLOCKING 0x1, 0x80 ;  /* 0x0042000000007b1d */ /* 0x000fe20000010000 */
[----:B------:R-:W-:Y:S01]  /*7e10*/  UISETP.NE.AND UP0, UPT, UR52, -0x2, UPT ;  /* 0xfffffffe3400788c */ /* 0x000fe2000bf05270 */
[----:B------:R-:W-:Y:S08]  /*7e20*/  IADD3 R22, PT, PT, R22, 0x1, RZ ;  /* 0x0000000116167810 */ /* 0x000ff00007ffe0ff */
[----:B------:R-:W-:Y:S05]  /*7e30*/  BRA.U !UP0, `(.L_x_119) ;  /* 0x0000000108287547 */ /* 0x000fea000b800000 */
[----:B------:R-:W-:Y:S01]  /*7e40*/  ISETP.NE.AND P0, PT, R70, RZ, PT ;  /* 0x000000ff4600720c */ /* 0x000fe20003f05270 */
[----:B-1----:R-:W-:Y:S01]  /*7e50*/  IMAD.U32 R2, RZ, RZ, UR47 ;  /* 0x0000002fff027e24 */ /* 0x002fe2000f8e00ff */
[----:B------:R-:W-:Y:S01]  /*7e60*/  UIADD3 UR4, UPT, UPT, UR47, 0x1, URZ ;  /* 0x000000012f047890 */ /* 0x000fe2000fffe0ff */
[----:B------:R-:W-:Y:S03]  /*7e70*/  IMAD.U32 R0, RZ, RZ, UR55 ;  /* 0x00000037ff007e24 */ /* 0x000fe6000f8e00ff */
[----:B------:R-:W-:Y:S04]  /*7e80*/  UISETP.NE.AND UP0, UPT, UR4, 0x3, UPT ;  /* 0x000000030400788c */ /* 0x000fe8000bf05270 */
[----:B------:R-:W-:Y:S03]  /*7e90*/  USEL UR47, UR4, URZ, UP0 ;  /* 0x000000ff042f7287 */ /* 0x000fe60008000000 */
[----:B------:R-:W-:Y:S05]  /*7ea0*/  @P0 LEA R2, R2, UR43, 0x3 ;  /* 0x0000002b02020c11 */ /* 0x000fea000f8e18ff */
[----:B------:R-:W-:Y:S05]  /*7eb0*/  @P0 VIADD R2, R2, 0x48 ;  /* 0x0000004802020836 */ /* 0x000fea0000000000 */
[----:B------:R-:W-:Y:S04]  /*7ec0*/  @P0 PRMT R0, R0, 0x654, R2 ;  /* 0x0000065400000816 */ /* 0x000fe80000000002 */
[----:B------:R2:W-:Y:S03]  /*7ed0*/  @P0 SYNCS.ARRIVE.TRANS64.RED.A1T0 RZ, [R0+URZ], RZ ;  /* 0x000000ff00ff09a7 */ /* 0x0005e600081004ff */
.L_x_119:
[----:B------:R-:W-:Y:S01]  /*7ee0*/  R2UR UR6, R69 ;  /* 0x00000000450672ca */ /* 0x000fe200000e0000 */
[----:B------:R-:W-:Y:S01]  /*7ef0*/  UIADD3 UR52, UPT, UPT, UR52, 0x2, URZ ;  /* 0x0000000234347890 */ /* 0x000fe2000fffe0ff */
[----:B------:R-:W-:Y:S02]  /*7f00*/  R2UR UR5, R55 ;  /* 0x00000000370572ca */ /* 0x000fe400000e0000 */
[----:B------:R-:W-:Y:S02]  /*7f10*/  R2UR UR4, R56 ;  /* 0x00000000380472ca */ /* 0x000fe400000e0000 */
[----:B------:R-:W-:Y:S02]  /*7f20*/  R2UR UR60, R67 ;  /* 0x00000000433c72ca */ /* 0x000fe400000e0000 */
[----:B------:R-:W-:Y:S02]  /*7f30*/  ISETP.NE.AND P0, PT, R59, 0x2, PT ;  /* 0x000000023b00780c */ /* 0x000fe40003f05270 */
[----:B------:R-:W-:Y:S02]  /*7f40*/  ISETP.NE.AND P1, PT, R22, 0x4, PT ;  /* 0x000000041600780c */ /* 0x000fe40003f25270 */
[----:B-1----:R-:W-:Y:S01]  /*7f50*/  SEL R2, RZ, 0x1, P0 ;  /* 0x00000001ff027807 */ /* 0x002fe20000000000 */
[----:B------:R-:W-:Y:S01]  /*7f60*/  UISETP.NE.AND UP0, UPT, UR6, URZ, UPT ;  /* 0x000000ff0600728c */ /* 0x000fe2000bf05270 */
[----:B--2---:R-:W-:Y:S01]  /*7f70*/  SEL R0, RZ, 0x1, P1 ;  /* 0x00000001ff007807 */ /* 0x004fe20000800000 */
[----:B------:R-:W-:Y:S01]  /*7f80*/  UIADD3 UR27, UPT, UPT, UR36, UR5, URZ ;  /* 0x00000005241b7290 */ /* 0x000fe2000fffe0ff */
[----:B------:R-:W-:Y:S01]  /*7f90*/  LOP3.LUT R60, R60, R2, RZ, 0x3c, !PT ;  /* 0x000000023c3c7212 */ /* 0x000fe200078e3cff */
[----:B------:R-:W-:Y:S01]  /*7fa0*/  UIADD3 UR26, UPT, UPT, UR37, UR4, URZ ;  /* 0x00000004251a7290 */ /* 0x000fe2000fffe0ff */
[----:B------:R-:W-:Y:S02]  /*7fb0*/  LOP3.LUT R61, R61, R0, RZ, 0x3c, !PT ;  /* 0x000000003d3d7212 */ /* 0x000fe400078e3cff */
[----:B------:R-:W-:Y:S02]  /*7fc0*/  SEL R59, R59, RZ, P0 ;  /* 0x000000ff3b3b7207 */ /* 0x000fe40000000000 */
[----:B------:R-:W-:Y:S01]  /*7fd0*/  SEL R22, R22, RZ, P1 ;  /* 0x000000ff16167207 */ /* 0x000fe20000800000 */
[----:B------:R-:W-:Y:S06]  /*7fe0*/  BRA.U UP0, `(.L_x_120) ;  /* 0xffffffd900b07547 */ /* 0x000fec000b83ffff */
[----:B------:R-:W-:-:S13]  /*7ff0*/  R2UR UR4, R57 ;  /* 0x00000000390472ca */ /* 0x000fda00000e0000 */
[----:B------:R-:W-:-:S09]  /*8000*/  UISETP.NE.AND UP0, UPT, UR4, URZ, UPT ;  /* 0x000000ff0400728c */ /* 0x000fd2000bf05270 */
[----:B------:R-:W-:Y:S05]  /*8010*/  BRA.U !UP0, `(.L_x_121) ;  /* 0x0000000108487547 */ /* 0x000fea000b800000 */
[----:B------:R-:W1:Y:S02]  /*8020*/  LDCU.64 UR4, c[0x0][0x890] ;  /* 0x00011200ff0477ac */ /* 0x000e640008000a00 */
[----:B-1----:R-:W-:-:S04]  /*8030*/  UISETP.NE.U32.AND UP0, UPT, UR4, URZ, UPT ;  /* 0x000000ff0400728c */ /* 0x002fc8000bf05070 */
[----:B------:R-:W-:-:S09]  /*8040*/  UISETP.NE.AND.EX UP0, UPT, UR5, URZ, UPT, UP0 ;  /* 0x000000ff0500728c */ /* 0x000fd2000bf05300 */
[----:B------:R-:W-:Y:S05]  /*8050*/  BRA.U UP0, `(.L_x_122) ;  /* 0x00000001000c7547 */ /* 0x000fea000b800000 */
[----:B------:R-:W-:-:S13]  /*8060*/  FSETP.NEU.AND P0, PT, R26, RZ, PT ;  /* 0x000000ff1a00720b */ /* 0x000fda0003f0d000 */
[----:B------:R-:W-:Y:S05]  /*8070*/  @!P0 EXIT ;  /* 0x000000000000894d */ /* 0x000fea0003800000 */
[----:B------:R-:W-:Y:S05]  /*8080*/  BRA `(.L_x_121) ;  /* 0x00000000002c7947 */ /* 0x000fea0003800000 */
.L_x_122:
[----:B------:R-:W-:Y:S01]  /*8090*/  ISETP.NE.AND P0, PT, R58, RZ, PT ;  /* 0x000000ff3a00720c */ /* 0x000fe20003f05270 */
[----:B------:R-:W-:-:S12]  /*80a0*/  BSSY.RECONVERGENT B0, `(.L_x_121) ;  /* 0x0000009000007945 */ /* 0x000fd80003800200 */
[----:B------:R-:W-:Y:S05]  /*80b0*/  @P0 BRA `(.L_x_123) ;  /* 0x0000000000140947 */ /* 0x000fea0003800000 */
[----:B------:R-:W1:Y:S02]  /*80c0*/  LDCU.64 UR4, c[0x0][0x888] ;  /* 0x00011100ff0477ac */ /* 0x000e640008000a00 */
[----:B-1----:R-:W-:-:S04]  /*80d0*/  ISETP.NE.U32.AND P0, PT, RZ, UR4, PT ;  /* 0x00000004ff007c0c */ /* 0x002fc8000bf05070 */
[----:B------:R-:W-:-:S13]  /*80e0*/  ISETP.NE.AND.EX P0, PT, RZ, UR5, PT, P0 ;  /* 0x00000005ff007c0c */ /* 0x000fda000bf05300 */
[----:B------:R-:W-:Y:S05]  /*80f0*/  @!P0 EXIT ;  /* 0x000000000000894d */ /* 0x000fea0003800000 */
[----:B------:R-:W-:Y:S05]  /*8100*/  BRA `(.L_x_124) ;  /* 0x0000000000087947 */ /* 0x000fea0003800000 */
.L_x_123:
[----:B------:R-:W-:-:S13]  /*8110*/  FSETP.NEU.AND P0, PT, R26, RZ, PT ;  /* 0x000000ff1a00720b */ /* 0x000fda0003f0d000 */
[----:B------:R-:W-:Y:S05]  /*8120*/  @!P0 EXIT ;  /* 0x000000000000894d */ /* 0x000fea0003800000 */
.L_x_124:
[----:B------:R-:W-:Y:S05]  /*8130*/  BSYNC.RECONVERGENT B0 ;  /* 0x0000000000007941 */ /* 0x000fea0003800200 */
.L_x_121:
[----:B------:R-:W-:Y:S01]  /*8140*/  ULEA UR4, UR47, UR43, 0x3 ;  /* 0x0000002b2f047291 */ /* 0x000fe2000f8e18ff */
[----:B------:R-:W-:-:S04]  /*8150*/  DEPBAR.LE SB0, 0x0 ;  /* 0x000080000000791a */ /* 0x000fc80000000000 */
[----:B------:R-:W-:-:S04]  /*8160*/  UIADD3 UR4, UPT, UPT, UR4, 0x48, URZ ;  /* 0x0000004804047890 */ /* 0x000fc8000fffe0ff */
[----:B------:R-:W-:-:S09]  /*8170*/  UPRMT UR4, UR55, 0x654, UR4 ;  /* 0x0000065437047896 */ /* 0x000fd20008000004 */
[----:B------:R-:W-:Y:S01]  /*8180*/  SYNCS.ARRIVE.TRANS64.RED.A1T0 RZ, [UR4], RZ ;  /* 0x000000ffffff79a7 */ /* 0x000fe20008100404 */
[----:B------:R-:W-:Y:S05]  /*8190*/  EXIT ;  /* 0x000000000000794d */ /* 0x000fea0003800000 */
.L_x_24:
[----:B---3--:R3:W4:Y:S02]  /*81a0*/  SYNCS.PHASECHK.TRANS64.TRYWAIT P0, [R0+URZ+0xe0], R2 ;  /* 0x0000e002000075a7 */ /* 0x00872400080011ff */
[----:B----4-:R-:W-:Y:S05]  /*81b0*/  @!P0 NANOSLEEP.SYNCS 0x989680 ;  /* 0x009896800000895d */ /* 0x010fea0003900000 */
[----:B------:R-:W4:Y:S02]  /*81c0*/  @!P0 SYNCS.PHASECHK.TRANS64 P0, [R0+URZ+0xe0], R2 ;  /* 0x0000e002000085a7 */ /* 0x000f2400080010ff */
[----:B----4-:R-:W-:Y:S05]  /*81d0*/  @!P0 BRA `(.L_x_24) ;  /* 0xfffffffc00f08947 */ /* 0x010fea000383ffff */
[----:B------:R-:W-:Y:S05]  /*81e0*/  BRA `(.L_x_125) ;  /* 0xffffff9400b47947 */ /* 0x000fea000383ffff */
.L_x_27:
[----:B--2---:R-:W-:-:S07]  /*81f0*/  MOV R0, UR57 ;  /* 0x0000003900007c02 */ /* 0x004fce0008000f00 */
.L_x_126:
[----:B--2---:R2:W3:Y:S02]  /*8200*/  SYNCS.PHASECHK.TRANS64.TRYWAIT P0, [R0+URZ+0x18], R3 ;  /* 0x00001803000075a7 */ /* 0x0044e400080011ff */
[----:B---3--:R-:W-:Y:S05]  /*8210*/  @!P0 NANOSLEEP.SYNCS 0x989680 ;  /* 0x009896800000895d */ /* 0x008fea0003900000 */
[----:B------:R-:W3:Y:S02]  /*8220*/  @!P0 SYNCS.PHASECHK.TRANS64 P0, [R0+URZ+0x18], R3 ;  /* 0x00001803000085a7 */ /* 0x000ee400080010ff */
[----:B---3--:R-:W-:Y:S05]  /*8230*/  @!P0 BRA `(.L_x_126) ;  /* 0xfffffffc00f08947 */ /* 0x008fea000383ffff */
[----:B------:R-:W-:Y:S05]  /*8240*/  BRA `(.L_x_26) ;  /* 0xffffff9400fc7947 */ /* 0x000fea000383ffff */
.L_x_36:
[----:B-1----:R-:W-:-:S07]  /*8250*/  MOV R0, UR57 ;  /* 0x0000003900007c02 */ /* 0x002fce0008000f00 */
.L_x_127:
[----:B-1----:R1:W2:Y:S02]  /*8260*/  SYNCS.PHASECHK.TRANS64.TRYWAIT P0, [R0+URZ+0x18], R3 ;  /* 0x00001803000075a7 */ /* 0x0022a400080011ff */
[----:B--2---:R-:W-:Y:S05]  /*8270*/  @!P0 NANOSLEEP.SYNCS 0x989680 ;  /* 0x009896800000895d */ /* 0x004fea0003900000 */
[----:B------:R-:W2:Y:S02]  /*8280*/  @!P0 SYNCS.PHASECHK.TRANS64 P0, [R0+URZ+0x18], R3 ;  /* 0x00001803000085a7 */ /* 0x000ea400080010ff */
[----:B--2---:R-:W-:Y:S05]  /*8290*/  @!P0 BRA `(.L_x_127) ;  /* 0xfffffffc00f08947 */ /* 0x004fea000383ffff */
[----:B------:R-:W-:Y:S05]  /*82a0*/  BRA `(.L_x_35) ;  /* 0xffffff9c00547947 */ /* 0x000fea000383ffff */
.L_x_43:
[----:B-1----:R1:W4:Y:S02]  /*82b0*/  SYNCS.PHASECHK.TRANS64.TRYWAIT P0, [R3+URZ+0x70], R0 ;  /* 0x00007000030075a7 */ /* 0x00232400080011ff */
[----:B----4-:R-:W-:Y:S05]  /*82c0*/  @!P0 NANOSLEEP.SYNCS 0x989680 ;  /* 0x009896800000895d */ /* 0x010fea0003900000 */
[----:B------:R-:W4:Y:S02]  /*82d0*/  @!P0 SYNCS.PHASECHK.TRANS64 P0, [R3+URZ+0x70], R0 ;  /* 0x00007000030085a7 */ /* 0x000f2400080010ff */
[----:B----4-:R-:W-:Y:S05]  /*82e0*/  @!P0 BRA `(.L_x_43) ;  /* 0xfffffffc00f08947 */ /* 0x010fea000383ffff */
[----:B------:R-:W-:Y:S05]  /*82f0*/  BRA `(.L_x_128) ;  /* 0xffffffa0008c7947 */ /* 0x000fea000383ffff */
.L_x_47:
[----:B------:R-:W-:-:S07]  /*8300*/  MOV R0, UR4 ;  /* 0x0000000400007c02 */ /* 0x000fce0008000f00 */
.L_x_129:
[----:B-1----:R1:W2:Y:S02]  /*8310*/  SYNCS.PHASECHK.TRANS64.TRYWAIT P0, [R0+URZ], R2 ;  /* 0x00000002000075a7 */ /* 0x0022a400080011ff */
[----:B--2---:R-:W-:Y:S05]  /*8320*/  @!P0 NANOSLEEP.SYNCS 0x989680 ;  /* 0x009896800000895d */ /* 0x004fea0003900000 */
[----:B------:R-:W2:Y:S02]  /*8330*/  @!P0 SYNCS.PHASECHK.TRANS64 P0, [R0+URZ], R2 ;  /* 0x00000002000085a7 */ /* 0x000ea400080010ff */
[----:B--2---:R-:W-:Y:S05]  /*8340*/  @!P0 BRA `(.L_x_129) ;  /* 0xfffffffc00f08947 */ /* 0x004fea000383ffff */
[----:B------:R-:W-:Y:S05]  /*8350*/  BRA `(.L_x_130) ;  /* 0xffffffa800387947 */ /* 0x000fea000383ffff */
.L_x_48:
[----:B------:R-:W-:-:S07]  /*8360*/  MOV R0, UR5 ;  /* 0x0000000500007c02 */ /* 0x000fce0008000f00 */
.L_x_131:
[----:B-1----:R1:W2:Y:S02]  /*8370*/  SYNCS.PHASECHK.TRANS64.TRYWAIT P0, [R0+URZ], R2 ;  /* 0x00000002000075a7 */ /* 0x0022a400080011ff */
[----:B--2---:R-:W-:Y:S05]  /*8380*/  @!P0 NANOSLEEP.SYNCS 0x989680 ;  /* 0x009896800000895d */ /* 0x004fea0003900000 */
[----:B------:R-:W2:Y:S02]  /*8390*/  @!P0 SYNCS.PHASECHK.TRANS64 P0, [R0+URZ], R2 ;  /* 0x00000002000085a7 */ /* 0x000ea400080010ff */
[----:B--2---:R-:W-:Y:S05]  /*83a0*/  @!P0 BRA `(.L_x_131) ;  /* 0xfffffffc00f08947 */ /* 0x004fea000383ffff */
[----:B------:R-:W-:Y:S05]  /*83b0*/  BRA `(.L_x_132) ;  /* 0xffffffa800447947 */ /* 0x000fea000383ffff */
.L_x_51:
[----:B--2---:R2:W3:Y:S02]  /*83c0*/  SYNCS.PHASECHK.TRANS64.TRYWAIT P0, [R2+URZ+0xd0], R4 ;  /* 0x0000d004020075a7 */ /* 0x0044e400080011ff */
[----:B---3--:R-:W-:Y:S05]  /*83d0*/  @!P0 NANOSLEEP.SYNCS 0x989680 ;  /* 0x009896800000895d */ /* 0x008fea0003900000 */
[----:B------:R-:W3:Y:S02]  /*83e0*/  @!P0 SYNCS.PHASECHK.TRANS64 P0, [R2+URZ+0xd0], R4 ;  /* 0x0000d004020085a7 */ /* 0x000ee400080010ff */
[----:B---3--:R-:W-:Y:S05]  /*83f0*/  @!P0 BRA `(.L_x_51) ;  /* 0xfffffffc00f08947 */ /* 0x008fea000383ffff */
[----:B------:R-:W-:Y:S05]  /*8400*/  BRA `(.L_x_133) ;  /* 0xffffffa800a07947 */ /* 0x000fea000383ffff */
.L_x_52:
[----:B------:R-:W-:-:S07]  /*8410*/  MOV R2, UR4 ;  /* 0x0000000400027c02 */ /* 0x000fce0008000f00 */
.L_x_134:
[----:B--2---:R2:W3:Y:S02]  /*8420*/  SYNCS.PHASECHK.TRANS64.TRYWAIT P0, [R2+URZ+0x80], R5 ;  /* 0x00008005020075a7 */ /* 0x0044e400080011ff */
[----:B---3--:R-:W-:Y:S05]  /*8430*/  @!P0 NANOSLEEP.SYNCS 0x989680 ;  /* 0x009896800000895d */ /* 0x008fea0003900000 */
[----:B------:R-:W3:Y:S02]  /*8440*/  @!P0 SYNCS.PHASECHK.TRANS64 P0, [R2+URZ+0x80], R5 ;  /* 0x00008005020085a7 */ /* 0x000ee400080010ff */
[----:B---3--:R-:W-:Y:S05]  /*8450*/  @!P0 BRA `(.L_x_134) ;  /* 0xfffffffc00f08947 */ /* 0x008fea000383ffff */
[----:B------:R-:W-:Y:S05]  /*8460*/  BRA `(.L_x_135) ;  /* 0xffffffa800b07947 */ /* 0x000fea000383ffff */
.L_x_53:
[----:B--2---:R2:W3:Y:S02]  /*8470*/  SYNCS.PHASECHK.TRANS64.TRYWAIT P1, [R2+URZ+0x70], R4 ;  /* 0x00007004020075a7 */ /* 0x0044e400080211ff */
[----:B---3--:R-:W-:Y:S05]  /*8480*/  @!P1 NANOSLEEP.SYNCS 0x989680 ;  /* 0x009896800000995d */ /* 0x008fea0003900000 */
[----:B------:R-:W3:Y:S02]  /*8490*/  @!P1 SYNCS.PHASECHK.TRANS64 P1, [R2+URZ+0x70], R4 ;  /* 0x00007004020095a7 */ /* 0x000ee400080210ff */
[----:B---3--:R-:W-:Y:S05]  /*84a0*/  @!P1 BRA `(.L_x_53) ;  /* 0xfffffffc00f09947 */ /* 0x008fea000383ffff */
[----:B------:R-:W-:Y:S05]  /*84b0*/  BRA `(.L_x_136) ;  /* 0xffffffa800e07947 */ /* 0x000fea000383ffff */
.L_x_56:
[----:B------:R-:W-:-:S07]  /*84c0*/  MOV R0, UR4 ;  /* 0x0000000400007c02 */ /* 0x000fce0008000f00 */
.L_x_137:
[----:B--2---:R2:W3:Y:S02]  /*84d0*/  SYNCS.PHASECHK.TRANS64.TRYWAIT P0, [R0+URZ+0x80], R2 ;  /* 0x00008002000075a7 */ /* 0x0044e400080011ff */
[----:B---3--:R-:W-:Y:S05]  /*84e0*/  @!P0 NANOSLEEP.SYNCS 0x989680 ;  /* 0x009896800000895d */ /* 0x008fea0003900000 */
[----:B------:R-:W3:Y:S02]  /*84f0*/  @!P0 SYNCS.PHASECHK.TRANS64 P0, [R0+URZ+0x80], R2 ;  /* 0x00008002000085a7 */ /* 0x000ee400080010ff */
[----:B---3--:R-:W-:Y:S05]  /*8500*/  @!P0 BRA `(.L_x_137) ;  /* 0xfffffffc00f08947 */ /* 0x008fea000383ffff */
[----:B------:R-:W-:Y:S05]  /*8510*/  BRA `(.L_x_55) ;  /* 0xffffffac00347947 */ /* 0x000fea000383ffff */
.L_x_63:
[----:B-1----:R1:W2:Y:S02]  /*8520*/  SYNCS.PHASECHK.TRANS64.TRYWAIT P1, [R0+URZ+0x70], R2 ;  /* 0x00007002000075a7 */ /* 0x0022a400080211ff */
[----:B--2---:R-:W-:Y:S05]  /*8530*/  @!P1 NANOSLEEP.SYNCS 0x989680 ;  /* 0x009896800000995d */ /* 0x004fea0003900000 */
[----:B------:R-:W2:Y:S02]  /*8540*/  @!P1 SYNCS.PHASECHK.TRANS64 P1, [R0+URZ+0x70], R2 ;  /* 0x00007002000095a7 */ /* 0x000ea400080210ff */
[----:B--2---:R-:W-:Y:S05]  /*8550*/  @!P1 BRA `(.L_x_63) ;  /* 0xfffffffc00f09947 */ /* 0x004fea000383ffff */
[----:B------:R-:W-:Y:S05]  /*8560*/  BRA `(.L_x_138) ;  /* 0xffffffb0009c7947 */ /* 0x000fea000383ffff */
.L_x_64:
[----:B------:R-:W-:-:S13]  /*8570*/  R2UR UR4, R13 ;  /* 0x000000000d0472ca */ /* 0x000fda00000e0000 */
[----:B------:R-:W-:-:S07]  /*8580*/  MOV R2, UR4 ;  /* 0x0000000400027c02 */ /* 0x000fce0008000f00 */
.L_x_139:
[----:B-1----:R1:W2:Y:S02]  /*8590*/  SYNCS.PHASECHK.TRANS64.TRYWAIT P0, [R2+URZ+0xb0], R0 ;  /* 0x0000b000020075a7 */ /* 0x0022a400080011ff */
[----:B--2---:R-:W-:Y:S05]  /*85a0*/  @!P0 NANOSLEEP.SYNCS 0x989680 ;  /* 0x009896800000895d */ /* 0x004fea0003900000 */
[----:B------:R-:W2:Y:S02]  /*85b0*/  @!P0 SYNCS.PHASECHK.TRANS64 P0, [R2+URZ+0xb0], R0 ;  /* 0x0000b000020085a7 */ /* 0x000ea400080010ff */
[----:B--2---:R-:W-:Y:S05]  /*85c0*/  @!P0 BRA `(.L_x_139) ;  /* 0xfffffffc00f08947 */ /* 0x004fea000383ffff */
[----:B------:R-:W-:Y:S05]  /*85d0*/  BRA `(.L_x_140) ;  /* 0xffffffb000f07947 */ /* 0x000fea000383ffff */
.L_x_67:
[----:B------:R-:W-:Y:S07]  /*85e0*/  MOV R0, UR5 ;  /* 0x0000000500007c02 */ /* 0x000fee0008000f00 */
.L_x_141:
[----:B-1----:R1:W2:Y:S02]  /*85f0*/  SYNCS.PHASECHK.TRANS64.TRYWAIT P0, [R0+URZ], R2 ;  /* 0x00000002000075a7 */ /* 0x0022a400080011ff */
[----:B--2---:R-:W-:Y:S05]  /*8600*/  @!P0 NANOSLEEP.SYNCS 0x989680 ;  /* 0x009896800000895d */ /* 0x004fea0003900000 */
[----:B------:R-:W2:Y:S02]  /*8610*/  @!P0 SYNCS.PHASECHK.TRANS64 P0, [R0+URZ], R2 ;  /* 0x00000002000085a7 */ /* 0x000ea400080010ff */
[----:B--2---:R-:W-:Y:S05]  /*8620*/  @!P0 BRA `(.L_x_141) ;  /* 0xfffffffc00f08947 */ /* 0x004fea000383ffff */
[----:B------:R-:W-:Y:S05]  /*8630*/  BRA `(.L_x_66) ;  /* 0xffffffb4000c7947 */ /* 0x000fea000383ffff */
.L_x_70:
[----:B------:R-:W-:-:S07]  /*8640*/  MOV R0, UR4 ;  /* 0x0000000400007c02 */ /* 0x000fce0008000f00 */
.L_x_142:
[----:B--2---:R2:W3:Y:S02]  /*8650*/  SYNCS.PHASECHK.TRANS64.TRYWAIT P0, [R0+URZ], R2 ;  /* 0x00000002000075a7 */ /* 0x0044e400080011ff */
[----:B---3--:R-:W-:Y:S05]  /*8660*/  @!P0 NANOSLEEP.SYNCS 0x989680 ;  /* 0x009896800000895d */ /* 0x008fea0003900000 */
[----:B------:R-:W3:Y:S02]  /*8670*/  @!P0 SYNCS.PHASECHK.TRANS64 P0, [R0+URZ], R2 ;  /* 0x00000002000085a7 */ /* 0x000ee400080010ff */
[----:B---3--:R-:W-:Y:S05]  /*8680*/  @!P0 BRA `(.L_x_142) ;  /* 0xfffffffc00f08947 */ /* 0x008fea000383ffff */
[----:B------:R-:W-:Y:S05]  /*8690*/  BRA `(.L_x_143) ;  /* 0xffffffbc00187947 */ /* 0x000fea000383ffff */
.L_x_71:
[----:B------:R-:W-:-:S07]  /*86a0*/  MOV R0, UR5 ;  /* 0x0000000500007c02 */ /* 0x000fce0008000f00 */
.L_x_144:
[----:B-1----:R1:W2:Y:S02]  /*86b0*/  SYNCS.PHASECHK.TRANS64.TRYWAIT P0, [R0+URZ], R3 ;  /* 0x00000003000075a7 */ /* 0x0022a400080011ff */
[----:B--2---:R-:W-:Y:S05]  /*86c0*/  @!P0 NANOSLEEP.SYNCS 0x989680 ;  /* 0x009896800000895d */ /* 0x004fea0003900000 */
[----:B------:R-:W2:Y:S02]  /*86d0*/  @!P0 SYNCS.PHASECHK.TRANS64 P0, [R0+URZ], R3 ;  /* 0x00000003000085a7 */ /* 0x000ea400080010ff */
[----:B--2---:R-:W-:Y:S05]  /*86e0*/  @!P0 BRA `(.L_x_144) ;  /* 0xfffffffc00f08947 */ /* 0x004fea000383ffff */
[----:B------:R-:W-:Y:S05]  /*86f0*/  BRA `(.L_x_145) ;  /* 0xffffffbc00247947 */ /* 0x000fea000383ffff */
.L_x_72:
[----:B------:R-:W-:-:S07]  /*8700*/  MOV R0, UR5 ;  /* 0x0000000500007c02 */ /* 0x000fce0008000f00 */
.L_x_146:
[----:B-1----:R1:W2:Y:S02]  /*8710*/  SYNCS.PHASECHK.TRANS64.TRYWAIT P0, [R0+URZ], R3 ;  /* 0x00000003000075a7 */ /* 0x0022a400080011ff */
[----:B--2---:R-:W-:Y:S05]  /*8720*/  @!P0 NANOSLEEP.SYNCS 0x989680 ;  /* 0x009896800000895d */ /* 0x004fea0003900000 */
[----:B------:R-:W2:Y:S02]  /*8730*/  @!P0 SYNCS.PHASECHK.TRANS64 P0, [R0+URZ], R3 ;  /* 0x00000003000085a7 */ /* 0x000ea400080010ff */
[----:B--2---:R-:W-:Y:S05]  /*8740*/  @!P0 BRA `(.L_x_146) ;  /* 0xfffffffc00f08947 */ /* 0x004fea000383ffff */
[----:B------:R-:W-:Y:S05]  /*8750*/  BRA `(.L_x_147) ;  /* 0xffffffbc00307947 */ /* 0x000fea000383ffff */
.L_x_73:
[----:B-1----:R-:W-:-:S07]  /*8760*/  MOV R0, UR4 ;  /* 0x0000000400007c02 */ /* 0x002fce0008000f00 */
.L_x_148:
[----:B-1----:R1:W2:Y:S02]  /*8770*/  SYNCS.PHASECHK.TRANS64.TRYWAIT P0, [R0+URZ], R2 ;  /* 0x00000002000075a7 */ /* 0x0022a400080011ff */
[----:B--2---:R-:W-:Y:S05]  /*8780*/  @!P0 NANOSLEEP.SYNCS 0x989680 ;  /* 0x009896800000895d */ /* 0x004fea0003900000 */
[----:B------:R-:W2:Y:S02]  /*8790*/  @!P0 SYNCS.PHASECHK.TRANS64 P0, [R0+URZ], R2 ;  /* 0x00000002000085a7 */ /* 0x000ea400080010ff */
[----:B--2---:R-:W-:Y:S05]  /*87a0*/  @!P0 BRA `(.L_x_148) ;  /* 0xfffffffc00f08947 */ /* 0x004fea000383ffff */
[----:B------:R-:W-:Y:S05]  /*87b0*/  BRA `(.L_x_149) ;  /* 0xffffffbc003c7947 */ /* 0x000fea000383ffff */
.L_x_78:
[----:B--2---:R2:W3:Y:S02]  /*87c0*/  SYNCS.PHASECHK.TRANS64.TRYWAIT P0, [R8+URZ+0x70], R0 ;  /* 0x00007000080075a7 */ /* 0x0044e400080011ff */
[----:B---3--:R-:W-:Y:S05]  /*87d0*/  @!P0 NANOSLEEP.SYNCS 0x989680 ;  /* 0x009896800000895d */ /* 0x008fea0003900000 */
[----:B------:R-:W3:Y:S02]  /*87e0*/  @!P0 SYNCS.PHASECHK.TRANS64 P0, [R8+URZ+0x70], R0 ;  /* 0x00007000080085a7 */ /* 0x000ee400080010ff */
[----:B---3--:R-:W-:Y:S05]  /*87f0*/  @!P0 BRA `(.L_x_78) ;  /* 0xfffffffc00f08947 */ /* 0x008fea000383ffff */
[----:B------:R-:W-:Y:S05]  /*8800*/  BRA `(.L_x_150) ;  /* 0xffffffc000647947 */ /* 0x000fea000383ffff */
.L_x_81:
[----:B--2---:R-:W-:Y:S07]  /*8810*/  MOV R0, UR24 ;  /* 0x0000001800007c02 */ /* 0x004fee0008000f00 */
.L_x_151:
[----:B--2---:R2:W3:Y:S02]  /*8820*/  SYNCS.PHASECHK.TRANS64.TRYWAIT P1, [R0+URZ+0x68], R2 ;  /* 0x00006802000075a7 */ /* 0x0044e400080211ff */
[----:B---3--:R-:W-:Y:S05]  /*8830*/  @!P1 NANOSLEEP.SYNCS 0x989680 ;  /* 0x009896800000995d */ /* 0x008fea0003900000 */
[----:B------:R-:W3:Y:S02]  /*8840*/  @!P1 SYNCS.PHASECHK.TRANS64 P1, [R0+URZ+0x68], R2 ;  /* 0x00006802000095a7 */ /* 0x000ee400080210ff */
[----:B---3--:R-:W-:Y:S05]  /*8850*/  @!P1 BRA `(.L_x_151) ;  /* 0xfffffffc00f09947 */ /* 0x008fea000383ffff */
[----:B------:R-:W-:Y:S05]  /*8860*/  BRA `(.L_x_80) ;  /* 0xffffffc400dc7947 */ /* 0x000fea000383ffff */
.L_x_84:
[----:B------:R-:W-:Y:S07]  /*8870*/  MOV R0, UR4 ;  /* 0x0000000400007c02 */ /* 0x000fee0008000f00 */
.L_x_152:
[----:B--2---:R2:W3:Y:S02]  /*8880*/  SYNCS.PHASECHK.TRANS64.TRYWAIT P0, [R0+URZ+0x48], R2 ;  /* 0x00004802000075a7 */ /* 0x0044e400080011ff */
[----:B---3--:R-:W-:Y:S05]  /*8890*/  @!P0 NANOSLEEP.SYNCS 0x989680 ;  /* 0x009896800000895d */ /* 0x008fea0003900000 */
[----:B------:R-:W3:Y:S02]  /*88a0*/  @!P0 SYNCS.PHASECHK.TRANS64 P0, [R0+URZ+0x48], R2 ;  /* 0x00004802000085a7 */ /* 0x000ee400080010ff */
[----:B---3--:R-:W-:Y:S05]  /*88b0*/  @!P0 BRA `(.L_x_152) ;  /* 0xfffffffc00f08947 */ /* 0x008fea000383ffff */
[----:B------:R-:W-:Y:S05]  /*88c0*/  BRA `(.L_x_153) ;  /* 0xffffffc800387947 */ /* 0x000fea000383ffff */
.L_x_85:
[----:B------:R-:W-:Y:S07]  /*88d0*/  MOV R2, UR5 ;  /* 0x0000000500027c02 */ /* 0x000fee0008000f00 */
.L_x_154:
[----:B--2---:R2:W3:Y:S02]  /*88e0*/  SYNCS.PHASECHK.TRANS64.TRYWAIT P0, [R2+URZ+0x48], R0 ;  /* 0x00004800020075a7 */ /* 0x0044e400080011ff */
[----:B---3--:R-:W-:Y:S05]  /*88f0*/  @!P0 NANOSLEEP.SYNCS 0x989680 ;  /* 0x009896800000895d */ /* 0x008fea0003900000 */
[----:B------:R-:W3:Y:S02]  /*8900*/  @!P0 SYNCS.PHASECHK.TRANS64 P0, [R2+URZ+0x48], R0 ;  /* 0x00004800020085a7 */ /* 0x000ee400080010ff */
[----:B---3--:R-:W-:Y:S05]  /*8910*/  @!P0 BRA `(.L_x_154) ;  /* 0xfffffffc00f08947 */ /* 0x008fea000383ffff */
[----:B------:R-:W-:Y:S05]  /*8920*/  BRA `(.L_x_155) ;  /* 0xffffffc800a07947 */ /* 0x000fea000383ffff */
.L_x_87:
[----:B------:R-:W-:-:S07]  /*8930*/  MOV R0, UR4 ;  /* 0x0000000400007c02 */ /* 0x000fce0008000f00 */
.L_x_156:
[----:B---3--:R3:W4:Y:S02]  /*8940*/  SYNCS.PHASECHK.TRANS64.TRYWAIT P0, [R0+URZ], R2 ;  /* 0x00000002000075a7 */ /* 0x00872400080011ff */
[----:B----4-:R-:W-:Y:S05]  /*8950*/  @!P0 NANOSLEEP.SYNCS 0x989680 ;  /* 0x009896800000895d */ /* 0x010fea0003900000 */
[----:B------:R-:W4:Y:S02]  /*8960*/  @!P0 SYNCS.PHASECHK.TRANS64 P0, [R0+URZ], R2 ;  /* 0x00000002000085a7 */ /* 0x000f2400080010ff */
[----:B----4-:R-:W-:Y:S05]  /*8970*/  @!P0 BRA `(.L_x_156) ;  /* 0xfffffffc00f08947 */ /* 0x010fea000383ffff */
[----:B------:R-:W-:Y:S05]  /*8980*/  BRA `(.L_x_157) ;  /* 0xffffffcc00347947 */ /* 0x000fea000383ffff */
.L_x_88:
[----:B------:R-:W-:-:S07]  /*8990*/  MOV R0, UR5 ;  /* 0x0000000500007c02 */ /* 0x000fce0008000f00 */
.L_x_158:
[----:B--2---:R2:W3:Y:S02]  /*89a0*/  SYNCS.PHASECHK.TRANS64.TRYWAIT P0, [R0+URZ], R2 ;  /* 0x00000002000075a7 */ /* 0x0044e400080011ff */
[----:B---3--:R-:W-:Y:S05]  /*89b0*/  @!P0 NANOSLEEP.SYNCS 0x989680 ;  /* 0x009896800000895d */ /* 0x008fea0003900000 */
[----:B------:R-:W3:Y:S02]  /*89c0*/  @!P0 SYNCS.PHASECHK.TRANS64 P0, [R0+URZ], R2 ;  /* 0x00000002000085a7 */ /* 0x000ee400080010ff */
[----:B---3--:R-:W-:Y:S05]  /*89d0*/  @!P0 BRA `(.L_x_158) ;  /* 0xfffffffc00f08947 */ /* 0x008fea000383ffff */
[----:B------:R-:W-:Y:S05]  /*89e0*/  BRA `(.L_x_159) ;  /* 0xffffffcc00407947 */ /* 0x000fea000383ffff */
.L_x_90:
[----:B-1----:R1:W2:Y:S02]  /*89f0*/  SYNCS.PHASECHK.TRANS64.TRYWAIT P0, [R0+URZ+0x70], R2 ;  /* 0x00007002000075a7 */ /* 0x0022a400080011ff */
[----:B--2---:R-:W-:Y:S05]  /*8a00*/  @!P0 NANOSLEEP.SYNCS 0x989680 ;  /* 0x009896800000895d */ /* 0x004fea0003900000 */
[----:B------:R-:W2:Y:S02]  /*8a10*/  @!P0 SYNCS.PHASECHK.TRANS64 P0, [R0+URZ+0x70], R2 ;  /* 0x00007002000085a7 */ /* 0x000ea400080010ff */
[----:B--2---:R-:W-:Y:S05]  /*8a20*/  @!P0 BRA `(.L_x_90) ;  /* 0xfffffffc00f08947 */ /* 0x004fea000383ffff */
[----:B------:R-:W-:Y:S05]  /*8a30*/  BRA `(.L_x_160) ;  /* 0xffffffd000307947 */ /* 0x000fea000383ffff */
.L_x_100:
[----:B-1----:R1:W3:Y:S02]  /*8a40*/  SYNCS.PHASECHK.TRANS64.TRYWAIT P1, [R2+URZ+0x30], R0 ;  /* 0x00003000020075a7 */ /* 0x0022e400080211ff */
[----:B---3--:R-:W-:Y:S05]  /*8a50*/  @!P1 NANOSLEEP.SYNCS 0x989680 ;  /* 0x009896800000995d */ /* 0x008fea0003900000 */
[----:B------:R-:W3:Y:S02]  /*8a60*/  @!P1 SYNCS.PHASECHK.TRANS64 P1, [R2+URZ+0x30], R0 ;  /* 0x00003000020095a7 */ /* 0x000ee400080210ff */
[----:B---3--:R-:W-:Y:S05]  /*8a70*/  @!P1 BRA `(.L_x_100) ;  /* 0xfffffffc00f09947 */ /* 0x008fea000383ffff */
[----:B------:R-:W-:Y:S05]  /*8a80*/  BRA `(.L_x_99) ;  /* 0xffffffdc00b07947 */ /* 0x000fea000383ffff */
.L_x_102:
[----:B--2---:R2:W3:Y:S02]  /*8a90*/  SYNCS.PHASECHK.TRANS64.TRYWAIT P0, [R71+URZ+0x90], R3 ;  /* 0x00009003470075a7 */ /* 0x0044e400080011ff */
[----:B---3--:R-:W-:Y:S05]  /*8aa0*/  @!P0 NANOSLEEP.SYNCS 0x989680 ;  /* 0x009896800000895d */ /* 0x008fea0003900000 */
[----:B------:R-:W3:Y:S02]  /*8ab0*/  @!P0 SYNCS.PHASECHK.TRANS64 P0, [R71+URZ+0x90], R3 ;  /* 0x00009003470085a7 */ /* 0x000ee400080010ff */
[----:B---3--:R-:W-:Y:S05]  /*8ac0*/  @!P0 BRA `(.L_x_102) ;  /* 0xfffffffc00f08947 */ /* 0x008fea000383ffff */
[----:B------:R-:W-:Y:S05]  /*8ad0*/  BRA `(.L_x_101) ;  /* 0xffffffe000287947 */ /* 0x000fea000383ffff */
.L_x_113:
[----:B-1----:R1:W2:Y:S02]  /*8ae0*/  SYNCS.PHASECHK.TRANS64.TRYWAIT P0, [R2+URZ+0x30], R74 ;  /* 0x0000304a020075a7 */ /* 0x0022a400080011ff */
[----:B--2---:R-:W-:Y:S05]  /*8af0*/  @!P0 NANOSLEEP.SYNCS 0x989680 ;  /* 0x009896800000895d */ /* 0x004fea0003900000 */
[----:B------:R-:W2:Y:S02]  /*8b00*/  @!P0 SYNCS.PHASECHK.TRANS64 P0, [R2+URZ+0x30], R74 ;  /* 0x0000304a020085a7 */ /* 0x000ea400080010ff */
[----:B--2---:R-:W-:Y:S05]  /*8b10*/  @!P0 BRA `(.L_x_113) ;  /* 0xfffffffc00f08947 */ /* 0x004fea000383ffff */
[----:B------:R-:W-:Y:S05]  /*8b20*/  BRA `(.L_x_112) ;  /* 0xffffffe800747947 */ /* 0x000fea000383ffff */
        .weak           $__internal_0_$__cuda_sm10x_tcgen05_guardrail_trap_col_being_dealloced_not_returned_by_alloc
        .type           $__internal_0_$__cuda_sm10x_tcgen05_guardrail_trap_col_being_dealloced_not_returned_by_alloc,@function
        .size           $__internal_0_$__cuda_sm10x_tcgen05_guardrail_trap_col_being_dealloced_not_returned_by_alloc,($__internal_1_$__cuda_sm10x_tcgen05_guardrail_trap_phase_invalid_during_alloc - $__internal_0_$__cuda_sm10x_tcgen05_guardrail_trap_col_being_dealloced_not_returned_by_alloc)
$__internal_0_$__cuda_sm10x_tcgen05_guardrail_trap_col_being_dealloced_not_returned_by_alloc:
[----:B------:R-:W-:Y:S05]  /*8b30*/  BPT.TRAP 0x1 ;  /* 0x000000040000795c */ /* 0x000fea0000300000 */
[----:B------:R-:W-:-:S04]  /*8b40*/  HFMA2 R3, -RZ, RZ, 0, 0 ;  /* 0x00000000ff037431 */ /* 0x000fc800000001ff */
[----:B------:R-:W-:Y:S05]  /*8b50*/  RET.REL.NODEC R2 `(_ZN7cutlass13device_kernelINS_4gemm6kernel13GemmUniversalIN4cute5tupleIJiiiiEEENS1_10collective13CollectiveMmaINS1_35MainloopSm100TmaUmmaWarpSpecializedILi3ELi2ELi4ENS5_IJNS4_1CILi4EEENSA_ILi1EEESC_EEEEENS5_IJNSA_ILi64EEESF_NSA_ILi128EEEEEENS_10tfloat32_tENS5_IJlSC_lEEESI_SJ_NS4_8TiledMMAINS4_8MMA_AtomIJNS4_17SM100_MMA_TF32_SSISI_SI_fLi64ELi64ELNS4_4UMMA5MajorE0ELSO_0ELNSN_7ScaleInE0ELSP_0EEEEEENS4_6LayoutINS5_IJSC_SC_SC_EEENS5_IJNSA_ILi0EEESU_SU_EEEEENS5_IJNS4_10UnderscoreESX_SX_EEEEENS4_13SM90_TMA_LOADENS4_14ComposedLayoutINS4_7SwizzleILi3ELi4ELi3EEENS4_18smem_ptr_flag_bitsILi32EEENSS_INS5_IJNSA_ILi8EEENSA_ILi32EEEEEENS5_IJS17_SC_EEEEEEEvNS4_8identityENS4_23SM90_TMA_LOAD_MULTICASTES1B_vS1C_EENS_8epilogue10collective18CollectiveEpilogueINS1F_23Sm100TmaWarpSpecializedILi3ELi2ELi16ELb1ELb0EEEJSH_NS5_IJNSS_ISF_SC_EENSS_IS17_SC_EEEEESI_SJ_SI_SJ_NS1F_6fusion15FusionCallbacksIS1J_NS1N_17LinearCombinationISI_fSI_fLNS_15FloatRoundStyleE2EEESH_S1M_JEEENS4_5SM1004TMEM4LOAD26SM100_TMEM_LOAD_16dp128b8xES10_S1B_NS4_17SM75_U32x4_LDSM_NENS4_14SM90_TMA_STOREES1B_NS4_17SM90_U32x4_STSM_NENS4_39AutoVectorizingCopyWithAssumedAlignmentILi128EEEEEEvvEEEEvNT_6ParamsE) ;  /* 0xffffff7402287950 */ /* 0x000fea0003c3ffff */
        .weak           $__internal_1_$__cuda_sm10x_tcgen05_guardrail_trap_phase_invalid_during_alloc
        .type           $__internal_1_$__cuda_sm10x_tcgen05_guardrail_trap_phase_invalid_during_alloc,@function
        .size           $__internal_1_$__cuda_sm10x_tcgen05_guardrail_trap_phase_invalid_during_alloc,($__internal_2_$__cuda_sm10x_tcgen05_guardrail_trap_unallocated_columns_being_dealloced - $__internal_1_$__cuda_sm10x_tcgen05_guardrail_trap_phase_invalid_during_alloc)
$__internal_1_$__cuda_sm10x_tcgen05_guardrail_trap_phase_invalid_during_alloc:
[----:B------:R-:W-:Y:S05]  /*8b60*/  BPT.TRAP 0x1 ;  /* 0x000000040000795c */ /* 0x000fea0000300000 */
[----:B------:R-:W-:-:S04]  /*8b70*/  MOV R5, 0x0 ;  /* 0x0000000000057802 */ /* 0x000fc80000000f00 */
[----:B------:R-:W-:Y:S05]  /*8b80*/  RET.REL.NODEC R4 `(_ZN7cutlass13device_kernelINS_4gemm6kernel13GemmUniversalIN4cute5tupleIJiiiiEEENS1_10collective13CollectiveMmaINS1_35MainloopSm100TmaUmmaWarpSpecializedILi3ELi2ELi4ENS5_IJNS4_1CILi4EEENSA_ILi1EEESC_EEEEENS5_IJNSA_ILi64EEESF_NSA_ILi128EEEEEENS_10tfloat32_tENS5_IJlSC_lEEESI_SJ_NS4_8TiledMMAINS4_8MMA_AtomIJNS4_17SM100_MMA_TF32_SSISI_SI_fLi64ELi64ELNS4_4UMMA5MajorE0ELSO_0ELNSN_7ScaleInE0ELSP_0EEEEEENS4_6LayoutINS5_IJSC_SC_SC_EEENS5_IJNSA_ILi0EEESU_SU_EEEEENS5_IJNS4_10UnderscoreESX_SX_EEEEENS4_13SM90_TMA_LOADENS4_14ComposedLayoutINS4_7SwizzleILi3ELi4ELi3EEENS4_18smem_ptr_flag_bitsILi32EEENSS_INS5_IJNSA_ILi8EEENSA_ILi32EEEEEENS5_IJS17_SC_EEEEEEEvNS4_8identityENS4_23SM90_TMA_LOAD_MULTICASTES1B_vS1C_EENS_8epilogue10collective18CollectiveEpilogueINS1F_23Sm100TmaWarpSpecializedILi3ELi2ELi16ELb1ELb0EEEJSH_NS5_IJNSS_ISF_SC_EENSS_IS17_SC_EEEEESI_SJ_SI_SJ_NS1F_6fusion15FusionCallbacksIS1J_NS1N_17LinearCombinationISI_fSI_fLNS_15FloatRoundStyleE2EEESH_S1M_JEEENS4_5SM1004TMEM4LOAD26SM100_TMEM_LOAD_16dp128b8xES10_S1B_NS4_17SM75_U32x4_LDSM_NENS4_14SM90_TMA_STOREES1B_NS4_17SM90_U32x4_STSM_NENS4_39AutoVectorizingCopyWithAssumedAlignmentILi128EEEEEEvvEEEEvNT_6ParamsE) ;  /* 0xffffff74041c7950 */ /* 0x000fea0003c3ffff */
        .weak           $__internal_2_$__cuda_sm10x_tcgen05_guardrail_trap_unallocated_columns_being_dealloced
        .type           $__internal_2_$__cuda_sm10x_tcgen05_guardrail_trap_unallocated_columns_being_dealloced,@function
        .size           $__internal_2_$__cuda_sm10x_tcgen05_guardrail_trap_unallocated_columns_being_dealloced,(.L_x_162 - $__internal_2_$__cuda_sm10x_tcgen05_guardrail_trap_unallocated_columns_being_dealloced)
$__internal_2_$__cuda_sm10x_tcgen05_guardrail_trap_unallocated_columns_being_dealloced:
[----:B------:R-:W-:Y:S05]  /*8b90*/  BPT.TRAP 0x1 ;  /* 0x000000040000795c */ /* 0x000fea0000300000 */
[----:B------:R-:W-:-:S04]  /*8ba0*/  HFMA2 R3, -RZ, RZ, 0, 0 ;  /* 0x00000000ff037431 */ /* 0x000fc800000001ff */
[----:B------:R-:W-:Y:S05]  /*8bb0*/  RET.REL.NODEC R2 `(_ZN7cutlass13device_kernelINS_4gemm6kernel13GemmUniversalIN4cute5tupleIJiiiiEEENS1_10collective13CollectiveMmaINS1_35MainloopSm100TmaUmmaWarpSpecializedILi3ELi2ELi4ENS5_IJNS4_1CILi4EEENSA_ILi1EEESC_EEEEENS5_IJNSA_ILi64EEESF_NSA_ILi128EEEEEENS_10tfloat32_tENS5_IJlSC_lEEESI_SJ_NS4_8TiledMMAINS4_8MMA_AtomIJNS4_17SM100_MMA_TF32_SSISI_SI_fLi64ELi64ELNS4_4UMMA5MajorE0ELSO_0ELNSN_7ScaleInE0ELSP_0EEEEEENS4_6LayoutINS5_IJSC_SC_SC_EEENS5_IJNSA_ILi0EEESU_SU_EEEEENS5_IJNS4_10UnderscoreESX_SX_EEEEENS4_13SM90_TMA_LOADENS4_14ComposedLayoutINS4_7SwizzleILi3ELi4ELi3EEENS4_18smem_ptr_flag_bitsILi32EEENSS_INS5_IJNSA_ILi8EEENSA_ILi32EEEEEENS5_IJS17_SC_EEEEEEEvNS4_8identityENS4_23SM90_TMA_LOAD_MULTICASTES1B_vS1C_EENS_8epilogue10collective18CollectiveEpilogueINS1F_23Sm100TmaWarpSpecializedILi3ELi2ELi16ELb1ELb0EEEJSH_NS5_IJNSS_ISF_SC_EENSS_IS17_SC_EEEEESI_SJ_SI_SJ_NS1F_6fusion15FusionCallbacksIS1J_NS1N_17LinearCombinationISI_fSI_fLNS_15FloatRoundStyleE2EEESH_S1M_JEEENS4_5SM1004TMEM4LOAD26SM100_TMEM_LOAD_16dp128b8xES10_S1B_NS4_17SM75_U32x4_LDSM_NENS4_14SM90_TMA_STOREES1B_NS4_17SM90_U32x4_STSM_NENS4_39AutoVectorizingCopyWithAssumedAlignmentILi128EEEEEEvvEEEEvNT_6ParamsE) ;  /* 0xffffff7402107950 */ /* 0x000fea0003c3ffff */
.L_x_161:
[----:B------:R-:W-:-:S00]  /*8bc0*/  BRA `(.L_x_161) ;  /* 0xfffffffc00fc7947 */ /* 0x000fc0000383ffff */
[----:B------:R-:W-:-:S00]  /*8bd0*/  NOP ;  /* 0x0000000000007918 */ /* 0x000fc00000000000 */
        /* <DEDUP_REMOVED lines=10> */
.L_x_162:


//--------------------- .nv.global.init           --------------------------
	.section	.nv.global.init,"aw",@progbits
.nv.global.init:
	.type		$str$27,@object
	.size		$str$27,($str$28 - $str$27)
$str$27:
        /*0000*/ 	.byte	0x28, 0x61, 0x64, 0x64, 0x72, 0x65, 0x73, 0x73, 0x20, 0x26, 0x20, 0x6d, 0x61, 0x73, 0x6b, 0x29
        /*0010*/ 	.byte	0x20, 0x3d, 0x3d, 0x20, 0x30, 0x00
	.type		$str$28,@object
	.size		$str$28,($str$26 - $str$28)
$str$28:
        /*0016*/ 	.byte	0x2f, 0x74, 0x6d, 0x70, 0x2f, 0x63, 0x75, 0x74, 0x6c, 0x61, 0x73, 0x73, 0x5f, 0x73, 0x77, 0x65
        /*0026*/ 	.byte	0x65, 0x70, 0x5f, 0x73, 0x72, 0x63, 0x2f, 0x69, 0x6e, 0x63, 0x6c, 0x75, 0x64, 0x65, 0x2f, 0x63
        /*0036*/ 	.byte	0x75, 0x74, 0x65, 0x2f, 0x70, 0x6f, 0x69, 0x6e, 0x74, 0x65, 0x72, 0x5f, 0x66, 0x6c, 0x61, 0x67
        /*0046*/ 	.byte	0x67, 0x65, 0x64, 0x2e, 0x68, 0x70, 0x70, 0x00
	.type		$str$26,@object
	.size		$str$26,($str$25 - $str$26)
$str$26:
        /*004e*/ 	.byte	0x2f, 0x74, 0x6d, 0x70, 0x2f, 0x63, 0x75, 0x74, 0x6c, 0x61, 0x73, 0x73, 0x5f, 0x73, 0x77, 0x65
        /*005e*/ 	.byte	0x65, 0x70, 0x5f, 0x73, 0x72, 0x63, 0x2f, 0x69, 0x6e, 0x63, 0x6c, 0x75, 0x64, 0x65, 0x2f, 0x63
        /*006e*/ 	.byte	0x75, 0x74, 0x65, 0x2f, 0x61, 0x74, 0x6f, 0x6d, 0x2f, 0x63, 0x6f, 0x70, 0x79, 0x5f, 0x74, 0x72
        /*007e*/ 	.byte	0x61, 0x69, 0x74, 0x73, 0x5f, 0x73, 0x6d, 0x31, 0x30, 0x30, 0x2e, 0x68, 0x70, 0x70, 0x00
	.type		$str$25,@object
	.size		$str$25,(__unnamed_1 - $str$25)
$str$25:
        /*008d*/ 	.byte	0x28, 0x28, 0x75, 0x69, 0x6e, 0x74, 0x33, 0x32, 0x5f, 0x74, 0x28, 0x74, 0x68, 0x72, 0x65, 0x61
        /*009d*/ 	.byte	0x64, 0x49, 0x64, 0x78, 0x2e, 0x78, 0x29, 0x20, 0x2f, 0x20, 0x33, 0x32, 0x29, 0x20, 0x25, 0x20
        /*00ad*/ 	.byte	0x34, 0x29, 0x20, 0x3d, 0x3d, 0x20, 0x28, 0x28, 0x28, 0x74, 0x6d, 0x65, 0x6d, 0x5f, 0x61, 0x64
        /*00bd*/ 	.byte	0x64, 0x72, 0x20, 0x3e, 0x3e, 0x20, 0x31, 0x36, 0x29, 0x20, 0x2f, 0x20, 0x33, 0x32, 0x29, 0x20
        /*00cd*/ 	.byte	0x25, 0x20, 0x34, 0x29, 0x00
	.type		__unnamed_1,@object
	.size		__unnamed_1,(__unnamed_2 - __unnamed_1)
__unnamed_1:
        /*00d2*/ 	.byte	0x61, 0x75, 0x74, 0x6f, 0x20, 0x63, 0x75, 0x74, 0x65, 0x3a, 0x3a, 0x61, 0x73, 0x5f, 0x70, 0x6f
        /* <DEDUP_REMOVED lines=24> */
        /*0262*/ 	.byte	0x30, 0x34, 0x38, 0x3e, 0x3e, 0x3e, 0x3e, 0x5d, 0x00
	.type		__unnamed_2,@object
	.size		__unnamed_2,(.L_2 - __unnamed_2)
__unnamed_2:
        /* <DEDUP_REMOVED lines=45> */
        /*053b*/ 	.byte	0x3e, 0x3e, 0x3e, 0x5d, 0x00
.L_2:


//--------------------- .nv.shared._ZN7cutlass13device_kernelINS_4gemm6kernel13GemmUniversalIN4cute5tupleIJiiiiEEENS1_10collective13CollectiveMmaINS1_35MainloopSm100TmaUmmaWarpSpecializedILi3ELi2ELi4ENS5_IJNS4_1CILi4EEENSA_ILi1EEESC_EEEEENS5_IJNSA_ILi64EEESF_NSA_ILi128EEEEEENS_10tfloat32_tENS5_IJlSC_lEEESI_SJ_NS4_8TiledMMAINS4_8MMA_AtomIJNS4_17SM100_MMA_TF32_SSISI_SI_fLi64ELi64ELNS4_4UMMA5MajorE0ELSO_0ELNSN_7ScaleInE0ELSP_0EEEEEENS4_6LayoutINS5_IJSC_SC_SC_EEENS5_IJNSA_ILi0EEESU_SU_EEEEENS5_IJNS4_10UnderscoreESX_SX_EEEEENS4_13SM90_TMA_LOADENS4_14ComposedLayoutINS4_7SwizzleILi3ELi4ELi3EEENS4_18smem_ptr_flag_bitsILi32EEENSS_INS5_IJNSA_ILi8EEENSA_ILi32EEEEEENS5_IJS17_SC_EEEEEEEvNS4_8identityENS4_23SM90_TMA_LOAD_MULTICASTES1B_vS1C_EENS_8epilogue10collective18CollectiveEpilogueINS1F_23Sm100TmaWarpSpecializedILi3ELi2ELi16ELb1ELb0EEEJSH_NS5_IJNSS_ISF_SC_EENSS_IS17_SC_EEEEESI_SJ_SI_SJ_NS1F_6fusion15FusionCallbacksIS1J_NS1N_17LinearCombinationISI_fSI_fLNS_15FloatRoundStyleE2EEESH_S1M_JEEENS4_5SM1004TMEM4LOAD26SM100_TMEM_LOAD_16dp128b8xES10_S1B_NS4_17SM75_U32x4_LDSM_NENS4_14SM90_TMA_STOREES1B_NS4_17SM90_U32x4_STSM_NENS4_39AutoVectorizingCopyWithAssumedAlignmentILi128EEEEEEvvEEEEvNT_6ParamsE --------------------------
	.section	.nv.shared._ZN7cutlass13device_kernelINS_4gemm6kernel13GemmUniversalIN4cute5tupleIJiiiiEEENS1_10collective13CollectiveMmaINS1_35MainloopSm100TmaUmmaWarpSpecializedILi3ELi2ELi4ENS5_IJNS4_1CILi4EEENSA_ILi1EEESC_EEEEENS5_IJNSA_ILi64EEESF_NSA_ILi128EEEEEENS_10tfloat32_tENS5_IJlSC_lEEESI_SJ_NS4_8TiledMMAINS4_8MMA_AtomIJNS4_17SM100_MMA_TF32_SSISI_SI_fLi64ELi64ELNS4_4UMMA5MajorE0ELSO_0ELNSN_7ScaleInE0ELSP_0EEEEEENS4_6LayoutINS5_IJSC_SC_SC_EEENS5_IJNSA_ILi0EEESU_SU_EEEEENS5_IJNS4_10UnderscoreESX_SX_EEEEENS4_13SM90_TMA_LOADENS4_14ComposedLayoutINS4_7SwizzleILi3ELi4ELi3EEENS4_18smem_ptr_flag_bitsILi32EEENSS_INS5_IJNSA_ILi8EEENSA_ILi32EEEEEENS5_IJS17_SC_EEEEEEEvNS4_8identityENS4_23SM90_TMA_LOAD_MULTICASTES1B_vS1C_EENS_8epilogue10collective18CollectiveEpilogueINS1F_23Sm100TmaWarpSpecializedILi3ELi2ELi16ELb1ELb0EEEJSH_NS5_IJNSS_ISF_SC_EENSS_IS17_SC_EEEEESI_SJ_SI_SJ_NS1F_6fusion15FusionCallbacksIS1J_NS1N_17LinearCombinationISI_fSI_fLNS_15FloatRoundStyleE2EEESH_S1M_JEEENS4_5SM1004TMEM4LOAD26SM100_TMEM_LOAD_16dp128b8xES10_S1B_NS4_17SM75_U32x4_LDSM_NENS4_14SM90_TMA_STOREES1B_NS4_17SM90_U32x4_STSM_NENS4_39AutoVectorizingCopyWithAssumedAlignmentILi128EEEEEEvvEEEEvNT_6ParamsE,"aw",@nobits
	.sectionflags	@""
	.align	16
	.zero		1024


//--------------------- .nv.shared.reserved.0     --------------------------
	.section	.nv.shared.reserved.0,"aw",@nobits
	.weak		__nv_reservedSMEM_offset_0_alias
	.size		__nv_reservedSMEM_offset_0_alias, 0, 64
	.other		__nv_reservedSMEM_offset_0_alias,@"STO_CUDA_RESERVED_SHARED STV_DEFAULT"
__nv_reservedSMEM_offset_0_alias:
	.zero		0
.nv.shared.reserved.0:
	.zero		64
	.weak		__nv_reservedSMEM_tcgen05_partition
	.type		__nv_reservedSMEM_tcgen05_partition,@object
	.size		__nv_reservedSMEM_tcgen05_partition,(.L_0 - __nv_reservedSMEM_tcgen05_partition)
__nv_reservedSMEM_tcgen05_partition:
	.zero		32
.L_0:


//--------------------- .nv.global                --------------------------
	.section	.nv.global,"aw",@nobits
.nv.global:
	.type		_ZN40_INTERNAL_02bbb3b6_4_k_cu_8205b3ae_182744cute1_E,@object
	.size		_ZN40_INTERNAL_02bbb3b6_4_k_cu_8205b3ae_182744cute1_E,(_ZN40_INTERNAL_02bbb3b6_4_k_cu_8205b3ae_182744cuda3std3__45__cpo6cbeginE - _ZN40_INTERNAL_02bbb3b6_4_k_cu_8205b3ae_182744cute1_E)
_ZN40_INTERNAL_02bbb3b6_4_k_cu_8205b3ae_182744cute1_E:
	.zero		1
	.type		_ZN40_INTERNAL_02bbb3b6_4_k_cu_8205b3ae_182744cuda3std3__45__cpo6cbeginE,@object
	.size		_ZN40_INTERNAL_02bbb3b6_4_k_cu_8205b3ae_182744cuda3std3__45__cpo6cbeginE,(_ZN40_INTERNAL_02bbb3b6_4_k_cu_8205b3ae_182744cuda3std3__48in_placeE - _ZN40_INTERNAL_02bbb3b6_4_k_cu_8205b3ae_182744cuda3std3__45__cpo6cbeginE)
_ZN40_INTERNAL_02bbb3b6_4_k_cu_8205b3ae_182744cuda3std3__45__cpo6cbeginE:
	.zero		1
	.type		_ZN40_INTERNAL_02bbb3b6_4_k_cu_8205b3ae_182744cuda3std3__48in_placeE,@object
	.size		_ZN40_INTERNAL_02bbb3b6_4_k_cu_8205b3ae_182744cuda3std3__48in_placeE,(_ZN40_INTERNAL_02bbb3b6_4_k_cu_8205b3ae_182744cuda3std6ranges3__45__cpo9iter_moveE - _ZN40_INTERNAL_02bbb3b6_4_k_cu_8205b3ae_182744cuda3std3__48in_placeE)
_ZN40_INTERNAL_02bbb3b6_4_k_cu_8205b3ae_182744cuda3std3__48in_placeE:
	.zero		1
	.type		_ZN40_INTERNAL_02bbb3b6_4_k_cu_8205b3ae_182744cuda3std6ranges3__45__cpo9iter_moveE,@object
	.size		_ZN40_INTERNAL_02bbb3b6_4_k_cu_8205b3ae_182744cuda3std6ranges3__45__cpo9iter_moveE,(_ZN40_INTERNAL_02bbb3b6_4_k_cu_8205b3ae_182744cuda3std3__45__cpo5beginE - _ZN40_INTERNAL_02bbb3b6_4_k_cu_8205b3ae_182744cuda3std6ranges3__45__cpo9iter_moveE)
_ZN40_INTERNAL_02bbb3b6_4_k_cu_8205b3ae_182744cuda3std6ranges3__45__cpo9iter_moveE:
	.zero		1
	.type		_ZN40_INTERNAL_02bbb3b6_4_k_cu_8205b3ae_182744cuda3std3__45__cpo5beginE,@object
	.size		_ZN40_INTERNAL_02bbb3b6_4_k_cu_8205b3ae_182744cuda3std3__45__cpo5beginE,(_ZN40_INTERNAL_02bbb3b6_4_k_cu_8205b3ae_182744cuda3std3__442_GLOBAL__N__02bbb3b6_4_k_cu_8205b3ae_182746ignoreE - _ZN40_INTERNAL_02bbb3b6_4_k_cu_8205b3ae_182744cuda3std3__45__cpo5beginE)
_ZN40_INTERNAL_02bbb3b6_4_k_cu_8205b3ae_182744cuda3std3__45__cpo5beginE:
	.zero		1
	.type		_ZN40_INTERNAL_02bbb3b6_4_k_cu_8205b3ae_182744cuda3std3__442_GLOBAL__N__02bbb3b6_4_k_cu_8205b3ae_182746ignoreE,@object
	.size		_ZN40_INTERNAL_02bbb3b6_4_k_cu_8205b3ae_182744cuda3std3__442_GLOBAL__N__02bbb3b6_4_k_cu_8205b3ae_182746ignoreE,(_ZN40_INTERNAL_02bbb3b6_4_k_cu_8205b3ae_182744cute7productE - _ZN40_INTERNAL_02bbb3b6_4_k_cu_8205b3ae_182744cuda3std3__442_GLOBAL__N__02bbb3b6_4_k_cu_8205b3ae_182746ignoreE)
_ZN40_INTERNAL_02bbb3b6_4_k_cu_8205b3ae_182744cuda3std3__442_GLOBAL__N__02bbb3b6_4_k_cu_8205b3ae_182746ignoreE:
	.zero		1
	.type		_ZN40_INTERNAL_02bbb3b6_4_k_cu_8205b3ae_182744cute7productE,@object
	.size		_ZN40_INTERNAL_02bbb3b6_4_k_cu_8205b3ae_182744cute7productE,(_ZN40_INTERNAL_02bbb3b6_4_k_cu_8205b3ae_182744cuda3std3__45__cpo3endE - _ZN40_INTERNAL_02bbb3b6_4_k_cu_8205b3ae_182744cute7productE)
_ZN40_INTERNAL_02bbb3b6_4_k_cu_8205b3ae_182744cute7productE:
	.zero		1
	.type		_ZN40_INTERNAL_02bbb3b6_4_k_cu_8205b3ae_182744cuda3std3__45__cpo3endE,@object
	.size		_ZN40_INTERNAL_02bbb3b6_4_k_cu_8205b3ae_182744cuda3std3__45__cpo3endE,(_ZN40_INTERNAL_02bbb3b6_4_k_cu_8205b3ae_182744cuda3std3__419piecewise_constructE - _ZN40_INTERNAL_02bbb3b6_4_k_cu_8205b3ae_182744cuda3std3__45__cpo3endE)
_ZN40_INTERNAL_02bbb3b6_4_k_cu_8205b3ae_182744cuda3std3__45__cpo3endE:
	.zero		1
	.type		_ZN40_INTERNAL_02bbb3b6_4_k_cu_8205b3ae_182744cuda3std3__419piecewise_constructE,@object
	.size		_ZN40_INTERNAL_02bbb3b6_4_k_cu_8205b3ae_182744cuda3std3__419piecewise_constructE,(_ZN40_INTERNAL_02bbb3b6_4_k_cu_8205b3ae_182744cuda3std3__45__cpo4cendE - _ZN40_INTERNAL_02bbb3b6_4_k_cu_8205b3ae_182744cuda3std3__419piecewise_constructE)
_ZN40_INTERNAL_02bbb3b6_4_k_cu_8205b3ae_182744cuda3std3__419piecewise_constructE:
	.zero		1
	.type		_ZN40_INTERNAL_02bbb3b6_4_k_cu_8205b3ae_182744cuda3std3__45__cpo4cendE,@object
	.size		_ZN40_INTERNAL_02bbb3b6_4_k_cu_8205b3ae_182744cuda3std3__45__cpo4cendE,(_ZN40_INTERNAL_02bbb3b6_4_k_cu_8205b3ae_182744cuda3std6ranges3__45__cpo4swapE - _ZN40_INTERNAL_02bbb3b6_4_k_cu_8205b3ae_182744cuda3std3__45__cpo4cendE)
_ZN40_INTERNAL_02bbb3b6_4_k_cu_8205b3ae_182744cuda3std3__45__cpo4cendE:
	.zero		1
	.type		_ZN40_INTERNAL_02bbb3b6_4_k_cu_8205b3ae_182744cuda3std6ranges3__45__cpo4swapE,@object
	.size		_ZN40_INTERNAL_02bbb3b6_4_k_cu_8205b3ae_182744cuda3std6ranges3__45__cpo4swapE,(.L_10 - _ZN40_INTERNAL_02bbb3b6_4_k_cu_8205b3ae_182744cuda3std6ranges3__45__cpo4swapE)
_ZN40_INTERNAL_02bbb3b6_4_k_cu_8205b3ae_182744cuda3std6ranges3__45__cpo4swapE:
	.zero		1
.L_10:


//--------------------- .nv.constant0._ZN7cutlass13device_kernelINS_4gemm6kernel13GemmUniversalIN4cute5tupleIJiiiiEEENS1_10collective13CollectiveMmaINS1_35MainloopSm100TmaUmmaWarpSpecializedILi3ELi2ELi4ENS5_IJNS4_1CILi4EEENSA_ILi1EEESC_EEEEENS5_IJNSA_ILi64EEESF_NSA_ILi128EEEEEENS_10tfloat32_tENS5_IJlSC_lEEESI_SJ_NS4_8TiledMMAINS4_8MMA_AtomIJNS4_17SM100_MMA_TF32_SSISI_SI_fLi64ELi64ELNS4_4UMMA5MajorE0ELSO_0ELNSN_7ScaleInE0ELSP_0EEEEEENS4_6LayoutINS5_IJSC_SC_SC_EEENS5_IJNSA_ILi0EEESU_SU_EEEEENS5_IJNS4_10UnderscoreESX_SX_EEEEENS4_13SM90_TMA_LOADENS4_14ComposedLayoutINS4_7SwizzleILi3ELi4ELi3EEENS4_18smem_ptr_flag_bitsILi32EEENSS_INS5_IJNSA_ILi8EEENSA_ILi32EEEEEENS5_IJS17_SC_EEEEEEEvNS4_8identityENS4_23SM90_TMA_LOAD_MULTICASTES1B_vS1C_EENS_8epilogue10collective18CollectiveEpilogueINS1F_23Sm100TmaWarpSpecializedILi3ELi2ELi16ELb1ELb0EEEJSH_NS5_IJNSS_ISF_SC_EENSS_IS17_SC_EEEEESI_SJ_SI_SJ_NS1F_6fusion15FusionCallbacksIS1J_NS1N_17LinearCombinationISI_fSI_fLNS_15FloatRoundStyleE2EEESH_S1M_JEEENS4_5SM1004TMEM4LOAD26SM100_TMEM_LOAD_16dp128b8xES10_S1B_NS4_17SM75_U32x4_LDSM_NENS4_14SM90_TMA_STOREES1B_NS4_17SM90_U32x4_STSM_NENS4_39AutoVectorizingCopyWithAssumedAlignmentILi128EEEEEEvvEEEEvNT_6ParamsE --------------------------
	.section	.nv.constant0._ZN7cutlass13device_kernelINS_4gemm6kernel13GemmUniversalIN4cute5tupleIJiiiiEEENS1_10collective13CollectiveMmaINS1_35MainloopSm100TmaUmmaWarpSpecializedILi3ELi2ELi4ENS5_IJNS4_1CILi4EEENSA_ILi1EEESC_EEEEENS5_IJNSA_ILi64EEESF_NSA_ILi128EEEEEENS_10tfloat32_tENS5_IJlSC_lEEESI_SJ_NS4_8TiledMMAINS4_8MMA_AtomIJNS4_17SM100_MMA_TF32_SSISI_SI_fLi64ELi64ELNS4_4UMMA5MajorE0ELSO_0ELNSN_7ScaleInE0ELSP_0EEEEEENS4_6LayoutINS5_IJSC_SC_SC_EEENS5_IJNSA_ILi0EEESU_SU_EEEEENS5_IJNS4_10UnderscoreESX_SX_EEEEENS4_13SM90_TMA_LOADENS4_14ComposedLayoutINS4_7SwizzleILi3ELi4ELi3EEENS4_18smem_ptr_flag_bitsILi32EEENSS_INS5_IJNSA_ILi8EEENSA_ILi32EEEEEENS5_IJS17_SC_EEEEEEEvNS4_8identityENS4_23SM90_TMA_LOAD_MULTICASTES1B_vS1C_EENS_8epilogue10collective18CollectiveEpilogueINS1F_23Sm100TmaWarpSpecializedILi3ELi2ELi16ELb1ELb0EEEJSH_NS5_IJNSS_ISF_SC_EENSS_IS17_SC_EEEEESI_SJ_SI_SJ_NS1F_6fusion15FusionCallbacksIS1J_NS1N_17LinearCombinationISI_fSI_fLNS_15FloatRoundStyleE2EEESH_S1M_JEEENS4_5SM1004TMEM4LOAD26SM100_TMEM_LOAD_16dp128b8xES10_S1B_NS4_17SM75_U32x4_LDSM_NENS4_14SM90_TMA_STOREES1B_NS4_17SM90_U32x4_STSM_NENS4_39AutoVectorizingCopyWithAssumedAlignmentILi128EEEEEEvvEEEEvNT_6ParamsE,"a",@progbits
	.sectionflags	@""
	.align	4
.nv.constant0._ZN7cutlass13device_kernelINS_4gemm6kernel13GemmUniversalIN4cute5tupleIJiiiiEEENS1_10collective13CollectiveMmaINS1_35MainloopSm100TmaUmmaWarpSpecializedILi3ELi2ELi4ENS5_IJNS4_1CILi4EEENSA_ILi1EEESC_EEEEENS5_IJNSA_ILi64EEESF_NSA_ILi128EEEEEENS_10tfloat32_tENS5_IJlSC_lEEESI_SJ_NS4_8TiledMMAINS4_8MMA_AtomIJNS4_17SM100_MMA_TF32_SSISI_SI_fLi64ELi64ELNS4_4UMMA5MajorE0ELSO_0ELNSN_7ScaleInE0ELSP_0EEEEEENS4_6LayoutINS5_IJSC_SC_SC_EEENS5_IJNSA_ILi0EEESU_SU_EEEEENS5_IJNS4_10UnderscoreESX_SX_EEEEENS4_13SM90_TMA_LOADENS4_14ComposedLayoutINS4_7SwizzleILi3ELi4ELi3EEENS4_18smem_ptr_flag_bitsILi32EEENSS_INS5_IJNSA_ILi8EEENSA_ILi32EEEEEENS5_IJS17_SC_EEEEEEEvNS4_8identityENS4_23SM90_TMA_LOAD_MULTICASTES1B_vS1C_EENS_8epilogue10collective18CollectiveEpilogueINS1F_23Sm100TmaWarpSpecializedILi3ELi2ELi16ELb1ELb0EEEJSH_NS5_IJNSS_ISF_SC_EENSS_IS17_SC_EEEEESI_SJ_SI_SJ_NS1F_6fusion15FusionCallbacksIS1J_NS1N_17LinearCombinationISI_fSI_fLNS_15FloatRoundStyleE2EEESH_S1M_JEEENS4_5SM1004TMEM4LOAD26SM100_TMEM_LOAD_16dp128b8xES10_S1B_NS4_17SM75_U32x4_LDSM_NENS4_14SM90_TMA_STOREES1B_NS4_17SM90_U32x4_STSM_NENS4_39AutoVectorizingCopyWithAssumedAlignmentILi128EEEEEEvvEEEEvNT_6ParamsE:
	.zero		2944


//--------------------- SYMBOLS --------------------------

	.type		.nv.reservedSmem.offset0,@object
	.size		.nv.reservedSmem.offset0,0x4
	.type		.nv.reservedSmem.cap,@object
	.size		.nv.reservedSmem.cap,0x4
	.type		__assertfail,@function
